	.headerflags	@"EF_CUDA_TEXMODE_UNIFIED EF_CUDA_64BIT_ADDRESS EF_CUDA_ACCELERATORS EF_CUDA_SM90 EF_CUDA_VIRTUAL_SM(EF_CUDA_SM90)"
	.elftype	@"ET_EXEC"


//--------------------- .nv.info                  --------------------------
	.section	.nv.info,"",@"SHT_CUDA_INFO"
	.align	4


	//----- nvinfo : EIATTR_REGCOUNT
	.align		4
        /*0000*/ 	.byte	0x04, 0x2f
        /*0002*/ 	.short	(.L_1 - .L_0)
	.align		4
.L_0:
        /*0004*/ 	.word	index@(triton_poi_fused_cat_20)
        /*0008*/ 	.word	0x00000040


	//----- nvinfo : EIATTR_MIN_STACK_SIZE
	.align		4
.L_1:
        /*000c*/ 	.byte	0x04, 0x12
        /*000e*/ 	.short	(.L_3 - .L_2)
	.align		4
.L_2:
        /*0010*/ 	.word	index@(triton_poi_fused_cat_20)
        /*0014*/ 	.word	0x00000000


	//----- nvinfo : EIATTR_FRAME_SIZE
	.align		4
.L_3:
        /*0018*/ 	.byte	0x04, 0x11
        /*001a*/ 	.short	(.L_5 - .L_4)
	.align		4
.L_4:
        /*001c*/ 	.word	index@(triton_poi_fused_cat_20)
        /*0020*/ 	.word	0x00000000


	//----- nvinfo : EIATTR_MIN_STACK_SIZE
	.align		4
.L_5:
        /*0024*/ 	.byte	0x04, 0x12
        /*0026*/ 	.short	(.L_7 - .L_6)
	.align		4
.L_6:
        /*0028*/ 	.word	index@(triton_poi_fused_cat_20)
        /*002c*/ 	.word	0x00000000
.L_7:


//--------------------- .nv.info.triton_poi_fused_cat_20 --------------------------
	.section	.nv.info.triton_poi_fused_cat_20,"",@"SHT_CUDA_INFO"
	.sectionflags	@""
	.align	4


	//----- nvinfo : EIATTR_CUDA_API_VERSION
	.align		4
        /*0000*/ 	.byte	0x04, 0x37
        /*0002*/ 	.short	(.L_9 - .L_8)
.L_8:
        /*0004*/ 	.word	0x0000007c


	//----- nvinfo : EIATTR_KPARAM_INFO
	.align		4
.L_9:
        /*0008*/ 	.byte	0x04, 0x17
        /*000a*/ 	.short	(.L_11 - .L_10)
.L_10:
        /*000c*/ 	.word	0x00000000
        /*0010*/ 	.short	0x000d
        /*0012*/ 	.short	0x0068
        /*0014*/ 	.byte	0x00, 0xf0, 0x11, 0x00


	//----- nvinfo : EIATTR_KPARAM_INFO
	.align		4
.L_11:
        /*0018*/ 	.byte	0x04, 0x17
        /*001a*/ 	.short	(.L_13 - .L_12)
.L_12:
        /*001c*/ 	.word	0x00000000
        /*0020*/ 	.short	0x000c
        /*0022*/ 	.short	0x0060
        /*0024*/ 	.byte	0x00, 0xf4, 0x21, 0x00


	//----- nvinfo : EIATTR_KPARAM_INFO
	.align		4
.L_13:
        /*0028*/ 	.byte	0x04, 0x17
        /*002a*/ 	.short	(.L_15 - .L_14)
.L_14:
        /*002c*/ 	.word	0x00000000
        /*0030*/ 	.short	0x000b
        /*0032*/ 	.short	0x0058
        /*0034*/ 	.byte	0x00, 0xf4, 0x21, 0x00


	//----- nvinfo : EIATTR_KPARAM_INFO
	.align		4
.L_15:
        /*0038*/ 	.byte	0x04, 0x17
        /*003a*/ 	.short	(.L_17 - .L_16)
.L_16:
        /*003c*/ 	.word	0x00000000
        /*0040*/ 	.short	0x000a
        /*0042*/ 	.short	0x0050
        /*0044*/ 	.byte	0x00, 0xf4, 0x21, 0x00


	//----- nvinfo : EIATTR_KPARAM_INFO
	.align		4
.L_17:
        /*0048*/ 	.byte	0x04, 0x17
        /*004a*/ 	.short	(.L_19 - .L_18)
.L_18:
        /*004c*/ 	.word	0x00000000
        /*0050*/ 	.short	0x0009
        /*0052*/ 	.short	0x0048
        /*0054*/ 	.byte	0x00, 0xf4, 0x21, 0x00


	//----- nvinfo : EIATTR_KPARAM_INFO
	.align		4
.L_19:
        /*0058*/ 	.byte	0x04, 0x17
        /*005a*/ 	.short	(.L_21 - .L_20)
.L_20:
        /*005c*/ 	.word	0x00000000
        /*0060*/ 	.short	0x0008
        /*0062*/ 	.short	0x0040
        /*0064*/ 	.byte	0x00, 0xf4, 0x21, 0x00


	//----- nvinfo : EIATTR_KPARAM_INFO
	.align		4
.L_21:
        /*0068*/ 	.byte	0x04, 0x17
        /*006a*/ 	.short	(.L_23 - .L_22)
.L_22:
        /*006c*/ 	.word	0x00000000
        /*0070*/ 	.short	0x0007
        /*0072*/ 	.short	0x0038
        /*0074*/ 	.byte	0x00, 0xf4, 0x21, 0x00


	//----- nvinfo : EIATTR_KPARAM_INFO
	.align		4
.L_23:
        /*0078*/ 	.byte	0x04, 0x17
        /*007a*/ 	.short	(.L_25 - .L_24)
.L_24:
        /*007c*/ 	.word	0x00000000
        /*0080*/ 	.short	0x0006
        /*0082*/ 	.short	0x0030
        /*0084*/ 	.byte	0x00, 0xf4, 0x21, 0x00


	//----- nvinfo : EIATTR_KPARAM_INFO
	.align		4
.L_25:
        /*0088*/ 	.byte	0x04, 0x17
        /*008a*/ 	.short	(.L_27 - .L_26)
.L_26:
        /*008c*/ 	.word	0x00000000
        /*0090*/ 	.short	0x0005
        /*0092*/ 	.short	0x0028
        /*0094*/ 	.byte	0x00, 0xf4, 0x21, 0x00


	//----- nvinfo : EIATTR_KPARAM_INFO
	.align		4
.L_27:
        /*0098*/ 	.byte	0x04, 0x17
        /*009a*/ 	.short	(.L_29 - .L_28)
.L_28:
        /*009c*/ 	.word	0x00000000
        /*00a0*/ 	.short	0x0004
        /*00a2*/ 	.short	0x0020
        /*00a4*/ 	.byte	0x00, 0xf4, 0x21, 0x00


	//----- nvinfo : EIATTR_KPARAM_INFO
	.align		4
.L_29:
        /*00a8*/ 	.byte	0x04, 0x17
        /*00aa*/ 	.short	(.L_31 - .L_30)
.L_30:
        /*00ac*/ 	.word	0x00000000
        /*00b0*/ 	.short	0x0003
        /*00b2*/ 	.short	0x0018
        /*00b4*/ 	.byte	0x00, 0xf4, 0x21, 0x00


	//----- nvinfo : EIATTR_KPARAM_INFO
	.align		4
.L_31:
        /*00b8*/ 	.byte	0x04, 0x17
        /*00ba*/ 	.short	(.L_33 - .L_32)
.L_32:
        /*00bc*/ 	.word	0x00000000
        /*00c0*/ 	.short	0x0002
        /*00c2*/ 	.short	0x0010
        /*00c4*/ 	.byte	0x00, 0xf4, 0x21, 0x00


	//----- nvinfo : EIATTR_KPARAM_INFO
	.align		4
.L_33:
        /*00c8*/ 	.byte	0x04, 0x17
        /*00ca*/ 	.short	(.L_35 - .L_34)
.L_34:
        /*00cc*/ 	.word	0x00000000
        /*00d0*/ 	.short	0x0001
        /*00d2*/ 	.short	0x0008
        /*00d4*/ 	.byte	0x00, 0xf4, 0x21, 0x00


	//----- nvinfo : EIATTR_KPARAM_INFO
	.align		4
.L_35:
        /*00d8*/ 	.byte	0x04, 0x17
        /*00da*/ 	.short	(.L_37 - .L_36)
.L_36:
        /*00dc*/ 	.word	0x00000000
        /*00e0*/ 	.short	0x0000
        /*00e2*/ 	.short	0x0000
        /*00e4*/ 	.byte	0x00, 0xf4, 0x21, 0x00


	//----- nvinfo : EIATTR_SPARSE_MMA_MASK
	.align		4
.L_37:
        /*00e8*/ 	.byte	0x03, 0x50
        /*00ea*/ 	.short	0x0000


	//----- nvinfo : EIATTR_MAXREG_COUNT
	.align		4
        /*00ec*/ 	.byte	0x03, 0x1b
        /*00ee*/ 	.short	0x00ff


	//----- nvinfo : EIATTR_EXIT_INSTR_OFFSETS
	.align		4
        /*00f0*/ 	.byte	0x04, 0x1c
        /*00f2*/ 	.short	(.L_39 - .L_38)


	//   ....[0]....
.L_38:
        /*00f4*/ 	.word	0x000091d0


	//   ....[1]....
        /*00f8*/ 	.word	0x000091f0


	//----- nvinfo : EIATTR_REQNTID
	.align		4
.L_39:
        /*00fc*/ 	.byte	0x04, 0x10
        /*00fe*/ 	.short	(.L_41 - .L_40)
.L_40:
        /*0100*/ 	.word	0x00000080
        /*0104*/ 	.word	0x00000001
        /*0108*/ 	.word	0x00000001


	//----- nvinfo : EIATTR_CBANK_PARAM_SIZE
	.align		4
.L_41:
        /*010c*/ 	.byte	0x03, 0x19
        /*010e*/ 	.short	0x006c


	//----- nvinfo : EIATTR_PARAM_CBANK
	.align		4
        /*0110*/ 	.byte	0x04, 0x0a
        /*0112*/ 	.short	(.L_43 - .L_42)
	.align		4
.L_42:
        /*0114*/ 	.word	index@(.nv.constant0.triton_poi_fused_cat_20)
        /*0118*/ 	.short	0x0210
        /*011a*/ 	.short	0x006c


	//----- nvinfo : EIATTR_SW_WAR
	.align		4
.L_43:
        /*011c*/ 	.byte	0x04, 0x36
        /*011e*/ 	.short	(.L_45 - .L_44)
.L_44:
        /*0120*/ 	.word	0x00000008
.L_45:


//--------------------- .nv.callgraph             --------------------------
	.section	.nv.callgraph,"",@"SHT_CUDA_CALLGRAPH"
	.align	4
	.sectionentsize	8
	.align		4
        /*0000*/ 	.word	0x00000000
	.align		4
        /*0004*/ 	.word	0xffffffff
	.align		4
        /*0008*/ 	.word	0x00000000
	.align		4
        /*000c*/ 	.word	0xfffffffe
	.align		4
        /*0010*/ 	.word	0x00000000
	.align		4
        /*0014*/ 	.word	0xfffffffd
	.align		4
        /*0018*/ 	.word	0x00000000
	.align		4
        /*001c*/ 	.word	0xfffffffc


//--------------------- .text.triton_poi_fused_cat_20 --------------------------
	.section	.text.triton_poi_fused_cat_20,"ax",@progbits
	.align	128
        .global         triton_poi_fused_cat_20
        .type           triton_poi_fused_cat_20,@function
        .size           triton_poi_fused_cat_20,(.L_x_1 - triton_poi_fused_cat_20)
        .other          triton_poi_fused_cat_20,@"STO_CUDA_ENTRY STV_DEFAULT"
triton_poi_fused_cat_20:
.text.triton_poi_fused_cat_20:
[----:B------:R-:W0:Y:S01]  /*0000*/  LDC R1, c[0x0][0x28] ;  /* 0x00000a00ff017b82 */ /* 0x000e220000000800 */
[----:B------:R-:W1:Y:S07]  /*0010*/  S2R R0, SR_TID.X ;  /* 0x0000000000007919 */ /* 0x000e6e0000002100 */
[----:B------:R-:W2:Y:S01]  /*0020*/  LDC.64 R50, c[0x0][0x250] ;  /* 0x00009400ff327b82 */ /* 0x000ea20000000a00 */
[----:B------:R-:W-:Y:S01]  /*0030*/  CS2R R34, SRZ ;  /* 0x0000000000227805 */ /* 0x000fe2000001ff00 */
[----:B------:R-:W-:Y:S01]  /*0040*/  ULDC.64 UR4, c[0x0][0x208] ;  /* 0x0000820000047ab9 */ /* 0x000fe20000000a00 */
[----:B------:R-:W3:Y:S05]  /*0050*/  S2R R3, SR_CTAID.X ;  /* 0x0000000000037919 */ /* 0x000eea0000002500 */
[----:B------:R-:W4:Y:S08]  /*0060*/  LDC.64 R52, c[0x0][0x258] ;  /* 0x00009600ff347b82 */ /* 0x000f300000000a00 */
[----:B------:R-:W5:Y:S08]  /*0070*/  LDC.64 R56, c[0x0][0x268] ;  /* 0x00009a00ff387b82 */ /* 0x000f700000000a00 */
[----:B------:R-:W2:Y:S01]  /*0080*/  LDC.64 R54, c[0x0][0x260] ;  /* 0x00009800ff367b82 */ /* 0x000ea20000000a00 */
[----:B-1----:R-:W-:-:S05]  /*0090*/  IMAD.SHL.U32 R0, R0, 0x4, RZ ;  /* 0x0000000400007824 */ /* 0x002fca00078e00ff */
[----:B------:R-:W-:-:S05]  /*00a0*/  LOP3.LUT R0, R0, 0x1fc, RZ, 0xc0, !PT ;  /* 0x000001fc00007812 */ /* 0x000fca00078ec0ff */
[----:B---3--:R-:W-:-:S04]  /*00b0*/  IMAD R3, R3, 0x400, R0 ;  /* 0x0000040003037824 */ /* 0x008fc800078e0200 */
[C---:B------:R-:W-:Y:S02]  /*00c0*/  VIADD R19, R3.reuse, 0x1 ;  /* 0x0000000103137836 */ /* 0x040fe40000000000 */
[----:B------:R-:W-:-:S04]  /*00d0*/  IMAD.HI R0, R3, 0x1948b0fd, RZ ;  /* 0x1948b0fd03007827 */ /* 0x000fc800078e02ff */
[----:B------:R-:W-:Y:S01]  /*00e0*/  IMAD.HI R2, R19, 0x1948b0fd, RZ ;  /* 0x1948b0fd13027827 */ /* 0x000fe200078e02ff */
[----:B------:R-:W-:-:S03]  /*00f0*/  SHF.R.U32.HI R5, RZ, 0x1f, R0 ;  /* 0x0000001fff057819 */ /* 0x000fc60000011600 */
[C---:B------:R-:W-:Y:S01]  /*0100*/  IMAD.HI R38, R3.reuse, 0x10cd2063, RZ ;  /* 0x10cd206303267827 */ /* 0x040fe200078e02ff */
[----:B------:R-:W-:Y:S02]  /*0110*/  SHF.R.U32.HI R7, RZ, 0x1f, R2 ;  /* 0x0000001fff077819 */ /* 0x000fe40000011602 */
[----:B------:R-:W-:Y:S01]  /*0120*/  LEA.HI.SX32 R5, R0, R5, 0x1d ;  /* 0x0000000500057211 */ /* 0x000fe200078feaff */
[C---:B------:R-:W-:Y:S01]  /*0130*/  VIADD R26, R3.reuse, 0x2 ;  /* 0x00000002031a7836 */ /* 0x040fe20000000000 */
[----:B------:R-:W-:Y:S01]  /*0140*/  SHF.R.U32.HI R9, RZ, 0x1f, R38 ;  /* 0x0000001fff097819 */ /* 0x000fe20000011626 */
[----:B------:R-:W-:Y:S01]  /*0150*/  VIADD R28, R3, 0x3 ;  /* 0x00000003031c7836 */ /* 0x000fe20000000000 */
[----:B------:R-:W-:Y:S01]  /*0160*/  LEA.HI.SX32 R7, R2, R7, 0x1d ;  /* 0x0000000702077211 */ /* 0x000fe200078feaff */
[----:B------:R-:W-:Y:S01]  /*0170*/  IMAD.HI R0, R26, 0x1948b0fd, RZ ;  /* 0x1948b0fd1a007827 */ /* 0x000fe200078e02ff */
[----:B------:R-:W-:-:S03]  /*0180*/  LEA.HI.SX32 R38, R38, R9, 0xf ;  /* 0x0000000926267211 */ /* 0x000fc600078f7aff */
[----:B------:R-:W-:Y:S01]  /*0190*/  IMAD.HI R4, R28, 0x1948b0fd, RZ ;  /* 0x1948b0fd1c047827 */ /* 0x000fe200078e02ff */
[----:B------:R-:W-:-:S03]  /*01a0*/  SHF.R.U32.HI R9, RZ, 0x1f, R0 ;  /* 0x0000001fff097819 */ /* 0x000fc60000011600 */
[C---:B------:R-:W-:Y:S01]  /*01b0*/  VIADD R2, R3.reuse, 0x200 ;  /* 0x0000020003027836 */ /* 0x040fe20000000000 */
[----:B------:R-:W-:Y:S01]  /*01c0*/  SHF.R.U32.HI R11, RZ, 0x1f, R4 ;  /* 0x0000001fff0b7819 */ /* 0x000fe20000011604 */
[----:B------:R-:W-:Y:S01]  /*01d0*/  VIADD R14, R3, 0x201 ;  /* 0x00000201030e7836 */ /* 0x000fe20000000000 */
[----:B------:R-:W-:Y:S01]  /*01e0*/  LEA.HI.SX32 R9, R0, R9, 0x1d ;  /* 0x0000000900097211 */ /* 0x000fe200078feaff */
[----:B------:R-:W-:Y:S01]  /*01f0*/  IMAD.HI R6, R2, 0x1948b0fd, RZ ;  /* 0x1948b0fd02067827 */ /* 0x000fe200078e02ff */
[----:B------:R-:W-:-:S03]  /*0200*/  LEA.HI.SX32 R15, R4, R11, 0x1d ;  /* 0x0000000b040f7211 */ /* 0x000fc600078feaff */
[----:B------:R-:W-:Y:S01]  /*0210*/  VIADD R18, R3, 0x202 ;  /* 0x0000020203127836 */ /* 0x000fe20000000000 */
[----:B------:R-:W-:Y:S01]  /*0220*/  SHF.R.U32.HI R11, RZ, 0x1f, R6 ;  /* 0x0000001fff0b7819 */ /* 0x000fe20000011606 */
[----:B------:R-:W-:-:S03]  /*0230*/  IMAD.HI R8, R14, 0x1948b0fd, RZ ;  /* 0x1948b0fd0e087827 */ /* 0x000fc600078e02ff */
[----:B------:R-:W-:Y:S01]  /*0240*/  LEA.HI.SX32 R6, R6, R11, 0x1d ;  /* 0x0000000b06067211 */ /* 0x000fe200078feaff */
[----:B------:R-:W-:Y:S01]  /*0250*/  IMAD.HI R10, R19, 0x10cd2063, RZ ;  /* 0x10cd2063130a7827 */ /* 0x000fe200078e02ff */
[----:B------:R-:W-:-:S03]  /*0260*/  SHF.R.U32.HI R13, RZ, 0x1f, R8 ;  /* 0x0000001fff0d7819 */ /* 0x000fc60000011608 */
[----:B------:R-:W-:Y:S01]  /*0270*/  IMAD.HI R0, R18, 0x1948b0fd, RZ ;  /* 0x1948b0fd12007827 */ /* 0x000fe200078e02ff */
[----:B------:R-:W-:Y:S02]  /*0280*/  SHF.R.U32.HI R17, RZ, 0x1f, R10 ;  /* 0x0000001fff117819 */ /* 0x000fe4000001160a */
[----:B------:R-:W-:Y:S01]  /*0290*/  LEA.HI.SX32 R13, R8, R13, 0x1d ;  /* 0x0000000d080d7211 */ /* 0x000fe200078feaff */
[----:B------:R-:W-:Y:S01]  /*02a0*/  VIADD R47, R3, 0x203 ;  /* 0x00000203032f7836 */ /* 0x000fe20000000000 */
[----:B------:R-:W-:Y:S01]  /*02b0*/  SHF.R.U32.HI R11, RZ, 0x1f, R0 ;  /* 0x0000001fff0b7819 */ /* 0x000fe20000011600 */
[----:B------:R-:W-:Y:S01]  /*02c0*/  IMAD.HI R16, R5, 0x550e73f5, RZ ;  /* 0x550e73f505107827 */ /* 0x000fe200078e02ff */
[----:B------:R-:W-:Y:S02]  /*02d0*/  LEA.HI.SX32 R20, R10, R17, 0xf ;  /* 0x000000110a147211 */ /* 0x000fe400078f7aff */
[----:B------:R-:W-:Y:S01]  /*02e0*/  LEA.HI.SX32 R8, R0, R11, 0x1d ;  /* 0x0000000b00087211 */ /* 0x000fe200078feaff */
[----:B------:R-:W-:Y:S01]  /*02f0*/  IMAD.HI R4, R47, 0x1948b0fd, RZ ;  /* 0x1948b0fd2f047827 */ /* 0x000fe200078e02ff */
[----:B------:R-:W-:-:S03]  /*0300*/  SHF.R.U32.HI R17, RZ, 0x1f, R16 ;  /* 0x0000001fff117819 */ /* 0x000fc60000011610 */
[----:B------:R-:W-:Y:S01]  /*0310*/  IMAD.HI R10, R7, 0x550e73f5, RZ ;  /* 0x550e73f5070a7827 */ /* 0x000fe200078e02ff */
[----:B------:R-:W-:Y:S02]  /*0320*/  SHF.R.U32.HI R11, RZ, 0x1f, R4 ;  /* 0x0000001fff0b7819 */ /* 0x000fe40000011604 */
[----:B------:R-:W-:Y:S01]  /*0330*/  LEA.HI.SX32 R16, R16, R17, 0x13 ;  /* 0x0000001110107211 */ /* 0x000fe200078f9aff */
[----:B------:R-:W-:Y:S01]  /*0340*/  VIADD R21, R3, 0x1 ;  /* 0x0000000103157836 */ /* 0x000fe20000000000 */
[----:B------:R-:W-:Y:S01]  /*0350*/  LEA.HI.SX32 R12, R4, R11, 0x1d ;  /* 0x0000000b040c7211 */ /* 0x000fe200078feaff */
[----:B------:R-:W-:Y:S01]  /*0360*/  IMAD.HI R0, R9, 0x550e73f5, RZ ;  /* 0x550e73f509007827 */ /* 0x000fe200078e02ff */
[----:B------:R-:W-:-:S03]  /*0370*/  SHF.R.U32.HI R23, RZ, 0x1f, R10 ;  /* 0x0000001fff177819 */ /* 0x000fc6000001160a */
[----:B------:R-:W-:Y:S01]  /*0380*/  IMAD R4, R20, -0x1e7950, R21 ;  /* 0xffe186b014047824 */ /* 0x000fe200078e0215 */
[----:B------:R-:W-:Y:S01]  /*0390*/  SHF.R.U32.HI R21, RZ, 0x1f, R0 ;  /* 0x0000001fff157819 */ /* 0x000fe20000011600 */
[----:B------:R-:W-:Y:S01]  /*03a0*/  IMAD.HI R17, R15, 0x550e73f5, RZ ;  /* 0x550e73f50f117827 */ /* 0x000fe200078e02ff */
[----:B------:R-:W-:Y:S02]  /*03b0*/  LEA.HI.SX32 R24, R10, R23, 0x13 ;  /* 0x000000170a187211 */ /* 0x000fe400078f9aff */
[----:B------:R-:W-:Y:S01]  /*03c0*/  LEA.HI.SX32 R30, R0, R21, 0x13 ;  /* 0x00000015001e7211 */ /* 0x000fe200078f9aff */
[----:B------:R-:W-:Y:S01]  /*03d0*/  IMAD R11, R16, -0x6050, R5 ;  /* 0xffff9fb0100b7824 */ /* 0x000fe200078e0205 */
        /* <DEDUP_REMOVED lines=8> */
[----:B------:R-:W-:Y:S01]  /*0460*/  IMAD.HI R20, R6, 0x550e73f5, RZ ;  /* 0x550e73f506147827 */ /* 0x000fe200078e02ff */
[----:B------:R-:W-:Y:S02]  /*0470*/  SHF.R.U32.HI R5, RZ, 0x1f, R0 ;  /* 0x0000001fff057819 */ /* 0x000fe40000011600 */
[----:B------:R-:W-:Y:S01]  /*0480*/  LEA.HI.SX32 R21, R10, R17, 0x13 ;  /* 0x000000110a157211 */ /* 0x000fe200078f9aff */
[----:B------:R-:W-:Y:S01]  /*0490*/  IMAD R25, R30, -0x6050, R9 ;  /* 0xffff9fb01e197824 */ /* 0x000fe200078e0209 */
[----:B------:R-:W-:Y:S01]  /*04a0*/  SHF.R.U32.HI R23, RZ, 0x1f, R20 ;  /* 0x0000001fff177819 */ /* 0x000fe20000011614 */
[----:B------:R-:W-:Y:S01]  /*04b0*/  IMAD R15, R22, -0x6050, R15 ;  /* 0xffff9fb0160f7824 */ /* 0x000fe200078e020f */
[----:B------:R-:W-:Y:S01]  /*04c0*/  LEA.HI.SX32 R17, R0, R5, 0x13 ;  /* 0x0000000500117211 */ /* 0x000fe200078f9aff */
[----:B------:R-:W-:Y:S01]  /*04d0*/  VIADD R5, R4, 0xffe1c880 ;  /* 0xffe1c88004057836 */ /* 0x000fe20000000000 */
[----:B------:R-:W-:Y:S01]  /*04e0*/  LEA.HI.SX32 R23, R20, R23, 0x13 ;  /* 0x0000001714177211 */ /* 0x000fe200078f9aff */
[----:B------:R-:W-:-:S02]  /*04f0*/  IMAD R0, R16, -0x6050, R13 ;  /* 0xffff9fb010007824 */ /* 0x000fc400078e020d */
[----:B------:R-:W-:-:S04]  /*0500*/  IMAD.HI R9, R5, 0x59e60383, RZ ;  /* 0x59e6038305097827 */ /* 0x000fc800078e02ff */
[----:B------:R-:W-:Y:S02]  /*0510*/  VIADD R13, R11, 0xffffa200 ;  /* 0xffffa2000b0d7836 */ /* 0x000fe40000000000 */
[----:B------:R-:W-:Y:S02]  /*0520*/  IMAD R10, R23, -0x6050, R6 ;  /* 0xffff9fb0170a7824 */ /* 0x000fe400078e0206 */
[----:B------:R-:W-:Y:S01]  /*0530*/  IMAD R6, R21, -0x6050, R8 ;  /* 0xffff9fb015067824 */ /* 0x000fe200078e0208 */
[----:B------:R-:W-:Y:S01]  /*0540*/  SHF.R.U32.HI R8, RZ, 0x1f, R9 ;  /* 0x0000001fff087819 */ /* 0x000fe20000011609 */
[----:B------:R-:W-:Y:S01]  /*0550*/  IMAD R24, R24, -0x6050, R7 ;  /* 0xffff9fb018187824 */ /* 0x000fe200078e0207 */
[----:B------:R-:W-:Y:S01]  /*0560*/  ISETP.GE.U32.AND P5, PT, R13, 0x180, PT ;  /* 0x000001800d00780c */ /* 0x000fe20003fa6070 */
[----:B------:R-:W-:Y:S01]  /*0570*/  VIADD R13, R15, 0xffffa200 ;  /* 0xffffa2000f0d7836 */ /* 0x000fe20000000000 */
[----:B------:R-:W-:Y:S01]  /*0580*/  LEA.HI.SX32 R8, R9, R8, 0x14 ;  /* 0x0000000809087211 */ /* 0x000fe200078fa2ff */
[----:B------:R-:W-:-:S02]  /*0590*/  IMAD R7, R17, -0x6050, R12 ;  /* 0xffff9fb011077824 */ /* 0x000fc400078e020c */
[----:B------:R-:W-:Y:S01]  /*05a0*/  VIADD R12, R11, 0xffffa080 ;  /* 0xffffa0800b0c7836 */ /* 0x000fe20000000000 */
[----:B------:R-:W-:Y:S01]  /*05b0*/  ISETP.GE.U32.AND P2, PT, R13, 0x180, PT ;  /* 0x000001800d00780c */ /* 0x000fe20003f46070 */
[----:B------:R-:W-:Y:S02]  /*05c0*/  VIADD R9, R25, 0xffffa200 ;  /* 0xffffa20019097836 */ /* 0x000fe40000000000 */
[----:B------:R-:W-:Y:S01]  /*05d0*/  VIADD R13, R24, 0xffffa200 ;  /* 0xffffa200180d7836 */ /* 0x000fe20000000000 */
[----:B------:R-:W-:Y:S01]  /*05e0*/  ISETP.GE.U32.AND P0, PT, R12, 0x90, PT ;  /* 0x000000900c00780c */ /* 0x000fe20003f06070 */
        /* <DEDUP_REMOVED lines=9> */
[----:B------:R-:W-:Y:S01]  /*0680*/  SEL R9, RZ, 0x1, P2 ;  /* 0x00000001ff097807 */ /* 0x000fe20001000000 */
[----:B------:R-:W-:Y:S01]  /*0690*/  VIADD R20, R24, 0xffffa080 ;  /* 0xffffa08018147836 */ /* 0x000fe20000000000 */
[----:B------:R-:W-:Y:S01]  /*06a0*/  ISETP.GE.U32.AND P2, PT, R13, 0x180, PT ;  /* 0x000001800d00780c */ /* 0x000fe20003f46070 */
[----:B------:R-:W-:Y:S01]  /*06b0*/  VIADD R13, R15, 0xffffa080 ;  /* 0xffffa0800f0d7836 */ /* 0x000fe20000000000 */
[----:B------:R-:W-:Y:S01]  /*06c0*/  SEL R16, RZ, 0x1fffe, P1 ;  /* 0x0001fffeff107807 */ /* 0x000fe20000800000 */
[----:B------:R-:W-:Y:S01]  /*06d0*/  VIADD R22, R6, 0xffffa080 ;  /* 0xffffa08006167836 */ /* 0x000fe20000000000 */
[----:B------:R-:W-:Y:S01]  /*06e0*/  ISETP.GE.U32.AND P1, PT, R12, 0x180, PT ;  /* 0x000001800c00780c */ /* 0x000fe20003f26070 */
[----:B------:R-:W-:Y:S01]  /*06f0*/  IMAD R21, R38, 0x2d90, R5 ;  /* 0x00002d9026157824 */ /* 0x000fe200078e0205 */
[----:B------:R-:W-:Y:S01]  /*0700*/  SEL R12, RZ, 0x7fff8, P5 ;  /* 0x0007fff8ff0c7807 */ /* 0x000fe20002800000 */
[----:B------:R-:W-:Y:S01]  /*0710*/  VIADD R27, R0, 0xffffa080 ;  /* 0xffffa080001b7836 */ /* 0x000fe20000000000 */
[----:B------:R-:W-:Y:S01]  /*0720*/  ISETP.GE.U32.AND P5, PT, R13, 0x90, PT ;  /* 0x000000900d00780c */ /* 0x000fe20003fa6070 */
[----:B------:R-:W-:Y:S01]  /*0730*/  IMAD.HI R23, R21, 0x59e60383, RZ ;  /* 0x59e6038315177827 */ /* 0x000fe200078e02ff */
[----:B------:R-:W-:-:S02]  /*0740*/  SEL R13, RZ, 0x4, P3 ;  /* 0x00000004ff0d7807 */ /* 0x000fc40001800000 */
[----:B------:R-:W-:Y:S01]  /*0750*/  ISETP.GE.U32.AND P3, PT, R17, 0x90, PT ;  /* 0x000000901100780c */ /* 0x000fe20003f66070 */
[----:B------:R-:W-:Y:S01]  /*0760*/  IMAD.IADD R16, R9, 0x1, R16 ;  /* 0x0000000109107824 */ /* 0x000fe200078e0210 */
[----:B------:R-:W-:Y:S02]  /*0770*/  SEL R17, RZ, 0x1, P4 ;  /* 0x00000001ff117807 */ /* 0x000fe40002000000 */
[----:B------:R-:W-:Y:S02]  /*0780*/  ISETP.GE.U32.AND P4, PT, R20, 0x90, PT ;  /* 0x000000901400780c */ /* 0x000fe40003f86070 */
[----:B------:R-:W-:Y:S02]  /*0790*/  SEL R20, RZ, 0x1fffe, P6 ;  /* 0x0001fffeff147807 */ /* 0x000fe40003000000 */
[----:B------:R-:W-:Y:S01]  /*07a0*/  ISETP.GE.U32.AND P6, PT, R22, 0x90, PT ;  /* 0x000000901600780c */ /* 0x000fe20003fc6070 */
[----:B------:R-:W-:Y:S01]  /*07b0*/  VIADD R22, R7, 0xffffa080 ;  /* 0xffffa08007167836 */ /* 0x000fe20000000000 */
[----:B------:R-:W-:Y:S01]  /*07c0*/  SEL R21, RZ, 0x1, P5 ;  /* 0x00000001ff157807 */ /* 0x000fe20002800000 */
[----:B------:R-:W-:Y:S01]  /*07d0*/  IMAD.IADD R17, R17, 0x1, R20 ;  /* 0x0000000111117824 */ /* 0x000fe200078e0214 */
[----:B------:R-:W-:-:S02]  /*07e0*/  SHF.R.U32.HI R32, RZ, 0x1f, R23 ;  /* 0x0000001fff207819 */ /* 0x000fc40000011617 */
[----:B------:R-:W-:Y:S02]  /*07f0*/  ISETP.GE.U32.AND P5, PT, R22, 0x90, PT ;  /* 0x000000901600780c */ /* 0x000fe40003fa6070 */
[----:B------:R-:W-:Y:S02]  /*0800*/  SEL R22, RZ, 0x1fffe, P3 ;  /* 0x0001fffeff167807 */ /* 0x000fe40001800000 */
[----:B------:R-:W-:Y:S01]  /*0810*/  ISETP.GE.U32.AND P3, PT, R27, 0x90, PT ;  /* 0x000000901b00780c */ /* 0x000fe20003f66070 */
[----:B------:R-:W-:Y:S01]  /*0820*/  VIADD R27, R10, 0xffffa080 ;  /* 0xffffa0800a1b7836 */ /* 0x000fe20000000000 */
[----:B------:R-:W-:Y:S01]  /*0830*/  LEA.HI R9, R23, R32, RZ, 0x14 ;  /* 0x0000002017097211 */ /* 0x000fe200078fa0ff */
[----:B------:R-:W-:Y:S01]  /*0840*/  IMAD.IADD R22, R21, 0x1, R22 ;  /* 0x0000000115167824 */ /* 0x000fe200078e0216 */
[----:B------:R-:W-:Y:S02]  /*0850*/  SEL R30, RZ, 0x1fffe, P6 ;  /* 0x0001fffeff1e7807 */ /* 0x000fe40003000000 */
[----:B------:R-:W-:-:S02]  /*0860*/  SEL R23, RZ, 0x1, P5 ;  /* 0x00000001ff177807 */ /* 0x000fc40002800000 */
[----:B------:R-:W-:Y:S02]  /*0870*/  ISETP.GE.U32.AND P6, PT, R27, 0x90, PT ;  /* 0x000000901b00780c */ /* 0x000fe40003fc6070 */
[----:B------:R-:W-:Y:S01]  /*0880*/  LOP3.LUT R16, R16, 0x3, RZ, 0xc0, !PT ;  /* 0x0000000310107812 */ /* 0x000fe200078ec0ff */
[----:B------:R-:W-:Y:S01]  /*0890*/  IMAD.IADD R27, R23, 0x1, R30 ;  /* 0x00000001171b7824 */ /* 0x000fe200078e021e */
[----:B------:R-:W-:Y:S02]  /*08a0*/  SEL R23, RZ, 0x4, P3 ;  /* 0x00000004ff177807 */ /* 0x000fe40001800000 */
[----:B------:R-:W-:Y:S02]  /*08b0*/  IADD3 R12, R16, R12, R13 ;  /* 0x0000000c100c7210 */ /* 0x000fe40007ffe00d */
[----:B------:R-:W-:Y:S02]  /*08c0*/  SEL R13, RZ, 0x4, P2 ;  /* 0x00000004ff0d7807 */ /* 0x000fe40001000000 */
[----:B------:R-:W-:-:S02]  /*08d0*/  SEL R16, RZ, 0x7fff8, P1 ;  /* 0x0007fff8ff107807 */ /* 0x000fc40000800000 */
[----:B------:R-:W-:Y:S02]  /*08e0*/  SEL R30, RZ, 0x7fff8, P6 ;  /* 0x0007fff8ff1e7807 */ /* 0x000fe40003000000 */
[----:B------:R-:W-:Y:S02]  /*08f0*/  LOP3.LUT R27, R27, 0x3, RZ, 0xc0, !PT ;  /* 0x000000031b1b7812 */ /* 0x000fe400078ec0ff */
[----:B------:R-:W-:Y:S02]  /*0900*/  LOP3.LUT R17, R17, 0x3, RZ, 0xc0, !PT ;  /* 0x0000000311117812 */ /* 0x000fe400078ec0ff */
[----:B------:R-:W-:Y:S02]  /*0910*/  PRMT R29, R9, 0x9910, RZ ;  /* 0x00009910091d7816 */ /* 0x000fe400000000ff */
[----:B------:R-:W-:Y:S02]  /*0920*/  SEL R20, RZ, 0x7fff8, P0 ;  /* 0x0007fff8ff147807 */ /* 0x000fe40000000000 */
[----:B------:R-:W-:-:S02]  /*0930*/  SEL R21, RZ, 0x4, P4 ;  /* 0x00000004ff157807 */ /* 0x000fc40002000000 */
[----:B------:R-:W-:Y:S02]  /*0940*/  LOP3.LUT R22, R22, 0x3, RZ, 0xc0, !PT ;  /* 0x0000000316167812 */ /* 0x000fe400078ec0ff */
[----:B------:R-:W-:Y:S02]  /*0950*/  IADD3 R23, R27, R30, R23 ;  /* 0x0000001e1b177210 */ /* 0x000fe40007ffe017 */
[----:B------:R-:W-:Y:S02]  /*0960*/  IADD3 R13, R17, R16, R13 ;  /* 0x00000010110d7210 */ /* 0x000fe40007ffe00d */
[----:B------:R-:W-:Y:S02]  /*0970*/  SHF.R.S32.HI R16, RZ, 0xf, R29 ;  /* 0x0000000fff107819 */ /* 0x000fe4000001141d */
[----:B------:R-:W-:Y:S01]  /*0980*/  IADD3 R20, R22, R20, R21 ;  /* 0x0000001416147210 */ /* 0x000fe20007ffe015 */
[----:B------:R-:W-:Y:S01]  /*0990*/  IMAD.SHL.U32 R13, R13, 0x100, RZ ;  /* 0x000001000d0d7824 */ /* 0x000fe200078e00ff */
[----:B------:R-:W-:Y:S01]  /*09a0*/  LOP3.LUT R23, R23, 0xf, RZ, 0xc0, !PT ;  /* 0x0000000f17177812 */ /* 0x000fe200078ec0ff */
[----:B------:R-:W-:Y:S01]  /*09b0*/  IMAD.HI R22, R5, 0x38e38e39, RZ ;  /* 0x38e38e3905167827 */ /* 0x000fe200078e02ff */
[----:B------:R-:W-:-:S02]  /*09c0*/  LOP3.LUT R16, R16, 0xffff, RZ, 0xc0, !PT ;  /* 0x0000ffff10107812 */ /* 0x000fc400078ec0ff */
[----:B------:R-:W-:Y:S01]  /*09d0*/  LOP3.LUT R17, R13, 0xf00, RZ, 0xe2, !PT ;  /* 0x00000f000d117812 */ /* 0x000fe200078ee2ff */
[----:B------:R-:W-:Y:S01]  /*09e0*/  IMAD R20, R20, 0x10, R23 ;  /* 0x0000001014147824 */ /* 0x000fe200078e0217 */
[----:B------:R-:W-:Y:S01]  /*09f0*/  LEA.HI R16, R16, R9, RZ, 0x12 ;  /* 0x0000000910107211 */ /* 0x000fe200078f90ff */
[----:B------:R-:W-:Y:S01]  /*0a00*/  IMAD R13, R38, -0x1e7950, R3 ;  /* 0xffe186b0260d7824 */ /* 0x000fe200078e0203 */
[----:B------:R-:W-:Y:S01]  /*0a10*/  SHF.R.U32.HI R23, RZ, 0x1f, R22 ;  /* 0x0000001fff177819 */ /* 0x000fe20000011616 */
[----:B------:R-:W-:Y:S01]  /*0a20*/  IMAD R12, R12, 0x1000, R17 ;  /* 0x000010000c0c7824 */ /* 0x000fe200078e0211 */
[----:B------:R-:W-:Y:S01]  /*0a30*/  LOP3.LUT R21, R20, 0xff, RZ, 0xc0, !PT ;  /* 0x000000ff14157812 */ /* 0x000fe200078ec0ff */
[----:B------:R-:W-:Y:S01]  /*0a40*/  VIADD R17, R13, 0xffe1c880 ;  /* 0xffe1c8800d117836 */ /* 0x000fe20000000000 */
[----:B------:R-:W-:Y:S02]  /*0a50*/  LOP3.LUT R16, R16, 0xfffc, RZ, 0xc0, !PT ;  /* 0x0000fffc10107812 */ /* 0x000fe400078ec0ff */
[----:B------:R-:W-:Y:S01]  /*0a60*/  LEA.HI.SX32 R23, R22, R23, 0x1d ;  /* 0x0000001716177211 */ /* 0x000fe200078feaff */
[----:B------:R-:W-:Y:S01]  /*0a70*/  IMAD.IADD R12, R12, 0x1, R21 ;  /* 0x000000010c0c7824 */ /* 0x000fe200078e0215 */
[----:B------:R-:W-:Y:S01]  /*0a80*/  ISETP.GE.AND P0, PT, R3, 0x79e540, PT ;  /* 0x0079e5400300780c */ /* 0x000fe20003f06270 */
[----:B------:R-:W-:-:S02]  /*0a90*/  IMAD.MOV R22, RZ, RZ, -R16 ;  /* 0x000000ffff167224 */ /* 0x000fc400078e0a10 */
[----:B------:R-:W-:Y:S01]  /*0aa0*/  IMAD.HI R20, R23, 0x1948b0fd, RZ ;  /* 0x1948b0fd17147827 */ /* 0x000fe200078e02ff */
[----:B------:R-:W-:Y:S02]  /*0ab0*/  LOP3.LUT R29, R12, 0xffff, RZ, 0xc0, !PT ;  /* 0x0000ffff0c1d7812 */ /* 0x000fe400078ec0ff */
[----:B------:R-:W-:Y:S01]  /*0ac0*/  PRMT R22, R22, 0x7710, RZ ;  /* 0x0000771016167816 */ /* 0x000fe200000000ff */
[----:B------:R-:W-:Y:S01]  /*0ad0*/  IMAD R16, R38, 0x2d90, R17 ;  /* 0x00002d9026107824 */ /* 0x000fe200078e0211 */
[----:B------:R-:W-:Y:S01]  /*0ae0*/  SHF.R.U32.HI R39, RZ, 0x6, R29 ;  /* 0x00000006ff277819 */ /* 0x000fe2000001161d */
[----:B------:R-:W-:Y:S01]  /*0af0*/  IMAD R21, R8, -0x2d90, R5 ;  /* 0xffffd27008157824 */ /* 0x000fe200078e0205 */
[----:B------:R-:W-:Y:S01]  /*0b00*/  SHF.R.U32.HI R5, RZ, 0x1f, R20 ;  /* 0x0000001fff057819 */ /* 0x000fe20000011614 */
[----:B------:R-:W-:Y:S01]  /*0b10*/  IMAD.HI R16, R16, 0x59e60383, RZ ;  /* 0x59e6038310107827 */ /* 0x000fe200078e02ff */
[----:B------:R-:W-:Y:S02]  /*0b20*/  LOP3.LUT R39, R39, 0x1, RZ, 0xc0, !PT ;  /* 0x0000000127277812 */ /* 0x000fe400078ec0ff */
[----:B------:R-:W-:Y:S01]  /*0b30*/  LEA.HI.SX32 R20, R20, R5, 0x1b ;  /* 0x0000000514147211 */ /* 0x000fe200078fdaff */
[----:B------:R-:W-:Y:S01]  /*0b40*/  IMAD.IADD R9, R9, 0x1, R22 ;  /* 0x0000000109097824 */ /* 0x000fe200078e0216 */
[----:B------:R-:W-:Y:S01]  /*0b50*/  SHF.R.U32.HI R5, RZ, 0x1f, R16 ;  /* 0x0000001fff057819 */ /* 0x000fe20000011610 */
[----:B------:R-:W-:Y:S01]  /*0b60*/  IMAD.MOV.U32 R12, RZ, RZ, RZ ;  /* 0x000000ffff0c7224 */ /* 0x000fe200078e00ff */
[----:B------:R-:W-:-:S02]  /*0b70*/  ISETP.EQ.U32.AND P3, PT, R39, 0x1, !P0 ;  /* 0x000000012700780c */ /* 0x000fc40004762070 */
[----:B------:R-:W-:Y:S02]  /*0b80*/  LEA.HI R5, R16, R5, RZ, 0x14 ;  /* 0x0000000510057211 */ /* 0x000fe400078fa0ff */
[----:B------:R-:W-:Y:S02]  /*0b90*/  PRMT R8, R9, 0x9910, RZ ;  /* 0x0000991009087816 */ /* 0x000fe400000000ff */
[----:B------:R-:W-:-:S03]  /*0ba0*/  PRMT R16, R5, 0x9910, RZ ;  /* 0x0000991005107816 */ /* 0x000fc600000000ff */
[----:B------:R-:W-:Y:S01]  /*0bb0*/  IMAD R9, R8, 0x2d90, R21 ;  /* 0x00002d9008097824 */ /* 0x000fe200078e0215 */
[----:B------:R-:W-:Y:S01]  /*0bc0*/  SHF.R.S32.HI R16, RZ, 0xf, R16 ;  /* 0x0000000fff107819 */ /* 0x000fe20000011410 */
[----:B------:R-:W-:Y:S02]  /*0bd0*/  IMAD R21, R20, -0x144, R23 ;  /* 0xfffffebc14157824 */ /* 0x000fe400078e0217 */
[----:B--2---:R-:W-:Y:S01]  /*0be0*/  IMAD.WIDE R8, R9, 0x4, R50 ;  /* 0x0000000409087825 */ /* 0x004fe200078e0232 */
[----:B------:R-:W-:-:S03]  /*0bf0*/  LOP3.LUT R16, R16, 0xffff, RZ, 0xc0, !PT ;  /* 0x0000ffff10107812 */ /* 0x000fc600078ec0ff */
[----:B----4-:R-:W-:Y:S01]  /*0c00*/  IMAD.WIDE R20, R21, 0x4, R52 ;  /* 0x0000000415147825 */ /* 0x010fe200078e0234 */
[----:B------:R1:W2:Y:S01]  /*0c10*/  @P3 LDG.E.EL R35, desc[UR4][R8.64] ;  /* 0x0000000408233981 */ /* 0x0002a2000c2e1900 */
[----:B------:R-:W-:Y:S02]  /*0c20*/  LEA.HI R16, R16, R5, RZ, 0x12 ;  /* 0x0000000510107211 */ /* 0x000fe400078f90ff */
[C---:B------:R-:W-:Y:S01]  /*0c30*/  IMAD.HI R23, R17.reuse, 0x38e38e39, RZ ;  /* 0x38e38e3911177827 */ /* 0x040fe200078e02ff */
[----:B------:R3:W4:Y:S01]  /*0c40*/  @P3 LDG.E.EL R12, desc[UR4][R20.64] ;  /* 0x00000004140c3981 */ /* 0x000722000c2e1900 */
[----:B------:R-:W-:Y:S02]  /*0c50*/  LOP3.LUT R16, R16, 0xfffc, RZ, 0xc0, !PT ;  /* 0x0000fffc10107812 */ /* 0x000fe400078ec0ff */
[----:B------:R-:W-:Y:S01]  /*0c60*/  IMAD.HI R22, R17, 0x59e60383, RZ ;  /* 0x59e6038311167827 */ /* 0x000fe200078e02ff */
[----:B------:R-:W-:Y:S02]  /*0c70*/  SHF.R.U32.HI R30, RZ, 0x1f, R23 ;  /* 0x0000001fff1e7819 */ /* 0x000fe40000011617 */
[----:B-1----:R-:W-:Y:S01]  /*0c80*/  SHF.R.U32.HI R8, RZ, 0x7, R29 ;  /* 0x00000007ff087819 */ /* 0x002fe2000001161d */
[----:B------:R-:W-:Y:S01]  /*0c90*/  IMAD.MOV R16, RZ, RZ, -R16 ;  /* 0x000000ffff107224 */ /* 0x000fe200078e0a10 */
[----:B------:R-:W-:Y:S01]  /*0ca0*/  LEA.HI.SX32 R30, R23, R30, 0x1d ;  /* 0x0000001e171e7211 */ /* 0x000fe200078feaff */
[----:B------:R-:W-:Y:S01]  /*0cb0*/  IMAD.MOV.U32 R27, RZ, RZ, RZ ;  /* 0x000000ffff1b7224 */ /* 0x000fe200078e00ff */
[----:B------:R-:W-:-:S02]  /*0cc0*/  SHF.R.U32.HI R9, RZ, 0x1f, R22 ;  /* 0x0000001fff097819 */ /* 0x000fc40000011616 */
[----:B---3--:R-:W-:Y:S01]  /*0cd0*/  PRMT R20, R16, 0x7710, RZ ;  /* 0x0000771010147816 */ /* 0x008fe200000000ff */
[----:B------:R-:W-:Y:S01]  /*0ce0*/  IMAD.HI R16, R30, 0x1948b0fd, RZ ;  /* 0x1948b0fd1e107827 */ /* 0x000fe200078e02ff */
[----:B------:R-:W-:Y:S02]  /*0cf0*/  LOP3.LUT R8, R8, 0x1, RZ, 0xc0, !PT ;  /* 0x0000000108087812 */ /* 0x000fe400078ec0ff */
[----:B------:R-:W-:Y:S01]  /*0d00*/  LEA.HI.SX32 R22, R22, R9, 0x14 ;  /* 0x0000000916167211 */ /* 0x000fe200078fa2ff */
[----:B------:R-:W-:Y:S01]  /*0d10*/  IMAD.IADD R5, R5, 0x1, R20 ;  /* 0x0000000105057824 */ /* 0x000fe200078e0214 */
[----:B------:R-:W-:Y:S02]  /*0d20*/  SHF.R.U32.HI R9, RZ, 0x1f, R16 ;  /* 0x0000001fff097819 */ /* 0x000fe40000011610 */
[----:B------:R-:W-:Y:S01]  /*0d30*/  ISETP.NE.U32.AND P4, PT, R8, 0x1, PT ;  /* 0x000000010800780c */ /* 0x000fe20003f85070 */
[----:B------:R-:W-:Y:S01]  /*0d40*/  IMAD R22, R22, -0x2d90, R17 ;  /* 0xffffd27016167824 */ /* 0x000fe200078e0211 */
[----:B------:R-:W-:-:S02]  /*0d50*/  PRMT R5, R5, 0x9910, RZ ;  /* 0x0000991005057816 */ /* 0x000fc400000000ff */
[----:B------:R-:W-:Y:S01]  /*0d60*/  LEA.HI.SX32 R9, R16, R9, 0x1b ;  /* 0x0000000910097211 */ /* 0x000fe200078fdaff */
[----:B------:R-:W-:Y:S01]  /*0d70*/  IMAD.MOV.U32 R16, RZ, RZ, RZ ;  /* 0x000000ffff107224 */ /* 0x000fe200078e00ff */
[----:B------:R-:W-:Y:S01]  /*0d80*/  ISETP.LT.AND P1, PT, R3, 0x79e540, !P4 ;  /* 0x0079e5400300780c */ /* 0x000fe20006721270 */
[----:B------:R-:W-:Y:S02]  /*0d90*/  IMAD R5, R5, 0x2d90, R22 ;  /* 0x00002d9005057824 */ /* 0x000fe400078e0216 */
[----:B------:R-:W-:Y:S02]  /*0da0*/  IMAD R21, R9, -0x144, R30 ;  /* 0xfffffebc09157824 */ /* 0x000fe400078e021e */
[----:B------:R-:W-:-:S04]  /*0db0*/  IMAD.WIDE R8, R5, 0x4, R50 ;  /* 0x0000000405087825 */ /* 0x000fc800078e0232 */
[----:B------:R-:W-:-:S04]  /*0dc0*/  IMAD.WIDE R20, R21, 0x4, R52 ;  /* 0x0000000415147825 */ /* 0x000fc800078e0234 */
[----:B------:R1:W3:Y:S04]  /*0dd0*/  @P1 LDG.E.EL R16, desc[UR4][R8.64] ;  /* 0x0000000408101981 */ /* 0x0002e8000c2e1900 */
[----:B------:R1:W3:Y:S01]  /*0de0*/  @P1 LDG.E.EL R27, desc[UR4][R20.64] ;  /* 0x00000004141b1981 */ /* 0x0002e2000c2e1900 */
[----:B------:R-:W-:Y:S01]  /*0df0*/  VIADD R13, R13, 0xffe19af0 ;  /* 0xffe19af00d0d7836 */ /* 0x000fe20000000000 */
[----:B------:R-:W-:Y:S01]  /*0e00*/  ISETP.GT.AND P6, PT, R11, 0x600f, PT ;  /* 0x0000600f0b00780c */ /* 0x000fe20003fc4270 */
[----:B------:R-:W-:Y:S02]  /*0e10*/  VIADD R5, R4, 0xffe19af0 ;  /* 0xffe19af004057836 */ /* 0x000fe40000000000 */
[C---:B------:R-:W-:Y:S01]  /*0e20*/  IMAD R4, R38.reuse, 0x1440, R13 ;  /* 0x0000144026047824 */ /* 0x040fe200078e020d */
[----:B------:R-:W-:Y:S01]  /*0e30*/  ISETP.LT.AND P2, PT, R3, 0x79e540, P6 ;  /* 0x0079e5400300780c */ /* 0x000fe20003741270 */
[----:B------:R-:W-:-:S02]  /*0e40*/  IMAD R17, R38, 0x1440, R5 ;  /* 0x0000144026117824 */ /* 0x000fc400078e0205 */
[----:B------:R-:W-:-:S04]  /*0e50*/  IMAD.HI R4, R4, 0x1948b0fd, RZ ;  /* 0x1948b0fd04047827 */ /* 0x000fc800078e02ff */
[----:B------:R-:W-:Y:S01]  /*0e60*/  IMAD.HI R22, R17, 0x1948b0fd, RZ ;  /* 0x1948b0fd11167827 */ /* 0x000fe200078e02ff */
[----:B------:R-:W-:-:S03]  /*0e70*/  SHF.R.U32.HI R17, RZ, 0x1f, R4 ;  /* 0x0000001fff117819 */ /* 0x000fc60000011604 */
[----:B------:R-:W-:Y:S01]  /*0e80*/  IMAD.HI R23, R26, 0x10cd2063, RZ ;  /* 0x10cd20631a177827 */ /* 0x000fe200078e02ff */
[----:B-1----:R-:W-:Y:S02]  /*0e90*/  SHF.R.U32.HI R9, RZ, 0x1f, R22 ;  /* 0x0000001fff097819 */ /* 0x002fe40000011616 */
[----:B------:R-:W-:Y:S01]  /*0ea0*/  LEA.HI R8, R4, R17, RZ, 0x17 ;  /* 0x0000001104087211 */ /* 0x000fe200078fb8ff */
[----:B------:R-:W-:Y:S01]  /*0eb0*/  VIADD R4, R3, 0x2 ;  /* 0x0000000203047836 */ /* 0x000fe20000000000 */
[----:B------:R-:W-:Y:S01]  /*0ec0*/  SHF.R.U32.HI R30, RZ, 0x1f, R23 ;  /* 0x0000001fff1e7819 */ /* 0x000fe20000011617 */
[----:B0-----:R-:W-:Y:S01]  /*0ed0*/  IMAD.HI R20, R13, 0x1948b0fd, RZ ;  /* 0x1948b0fd0d147827 */ /* 0x001fe200078e02ff */
[----:B------:R-:W-:Y:S02]  /*0ee0*/  LEA.HI R9, R22, R9, RZ, 0x17 ;  /* 0x0000000916097211 */ /* 0x000fe400078fb8ff */
[----:B------:R-:W-:Y:S02]  /*0ef0*/  LEA.HI.SX32 R21, R23, R30, 0xf ;  /* 0x0000001e17157211 */ /* 0x000fe400078f7aff */
[----:B------:R-:W-:-:S02]  /*0f00*/  PRMT R17, R8, 0x9910, RZ ;  /* 0x0000991008117816 */ /* 0x000fc400000000ff */
[----:B------:R-:W-:Y:S01]  /*0f10*/  PRMT R22, R9, 0x9910, RZ ;  /* 0x0000991009167816 */ /* 0x000fe200000000ff */
[----:B------:R-:W-:Y:S01]  /*0f20*/  IMAD R21, R21, -0x1e7950, R4 ;  /* 0xffe186b015157824 */ /* 0x000fe200078e0204 */
[----:B------:R-:W-:Y:S01]  /*0f30*/  SHF.R.U32.HI R23, RZ, 0x1f, R20 ;  /* 0x0000001fff177819 */ /* 0x000fe20000011614 */
[----:B------:R-:W-:Y:S01]  /*0f40*/  IMAD.MOV.U32 R4, RZ, RZ, R17 ;  /* 0x000000ffff047224 */ /* 0x000fe200078e0011 */
[----:B------:R-:W-:Y:S01]  /*0f50*/  SHF.R.S32.HI R30, RZ, 0x1f, R13 ;  /* 0x0000001fff1e7819 */ /* 0x000fe2000001140d */
[----:B------:R-:W-:Y:S01]  /*0f60*/  IMAD.MOV.U32 R17, RZ, RZ, R22 ;  /* 0x000000ffff117224 */ /* 0x000fe200078e0016 */
[----:B------:R-:W-:Y:S01]  /*0f70*/  LEA.HI.SX32 R22, R20, R23, 0x17 ;  /* 0x0000001714167211 */ /* 0x000fe200078fbaff */
[----:B------:R-:W-:Y:S01]  /*0f80*/  VIADD R33, R21, 0xffe1c880 ;  /* 0xffe1c88015217836 */ /* 0x000fe20000000000 */
[----:B------:R-:W-:Y:S01]  /*0f90*/  SHF.R.S32.HI R4, RZ, 0xf, R4 ;  /* 0x0000000fff047819 */ /* 0x000fe20000011404 */
[----:B------:R-:W-:Y:S01]  /*0fa0*/  IMAD.HI R23, R5, 0x1948b0fd, RZ ;  /* 0x1948b0fd05177827 */ /* 0x000fe200078e02ff */
[----:B------:R-:W-:-:S02]  /*0fb0*/  SHF.R.S32.HI R17, RZ, 0xf, R17 ;  /* 0x0000000fff117819 */ /* 0x000fc40000011411 */
[----:B------:R-:W-:Y:S02]  /*0fc0*/  LOP3.LUT R31, R4, 0xffff, RZ, 0xc0, !PT ;  /* 0x0000ffff041f7812 */ /* 0x000fe400078ec0ff */
[----:B------:R-:W-:Y:S02]  /*0fd0*/  LOP3.LUT R4, R17, 0xffff, RZ, 0xc0, !PT ;  /* 0x0000ffff11047812 */ /* 0x000fe400078ec0ff */
[----:B------:R-:W-:Y:S02]  /*0fe0*/  LEA.HI R17, R31, R8, RZ, 0x12 ;  /* 0x000000081f117211 */ /* 0x000fe400078f90ff */
[----:B------:R-:W-:Y:S01]  /*0ff0*/  LEA.HI R20, R4, R9, RZ, 0x12 ;  /* 0x0000000904147211 */ /* 0x000fe200078f90ff */
[----:B------:R-:W-:Y:S01]  /*1000*/  IMAD R4, R38, 0x2d90, R33 ;  /* 0x00002d9026047824 */ /* 0x000fe200078e0221 */
[----:B------:R-:W-:Y:S02]  /*1010*/  LOP3.LUT R17, R17, 0x3fc, RZ, 0xc0, !PT ;  /* 0x000003fc11117812 */ /* 0x000fe400078ec0ff */
[----:B------:R-:W-:Y:S01]  /*1020*/  LOP3.LUT R20, R20, 0x3fc, RZ, 0xc0, !PT ;  /* 0x000003fc14147812 */ /* 0x000fe200078ec0ff */
[----:B------:R-:W-:Y:S01]  /*1030*/  IMAD.HI R32, R4, 0x59e60383, RZ ;  /* 0x59e6038304207827 */ /* 0x000fe200078e02ff */
[----:B------:R-:W-:-:S03]  /*1040*/  LEA.HI R30, R30, R13, RZ, 0x4 ;  /* 0x0000000d1e1e7211 */ /* 0x000fc600078f20ff */
[----:B------:R-:W-:Y:S01]  /*1050*/  IMAD R4, R22, -0x1440, R13 ;  /* 0xffffebc016047824 */ /* 0x000fe200078e020d */
[----:B------:R-:W-:Y:S01]  /*1060*/  SHF.R.U32.HI R13, RZ, 0x1f, R32 ;  /* 0x0000001fff0d7819 */ /* 0x000fe20000011620 */
[----:B------:R-:W-:Y:S01]  /*1070*/  IMAD.MOV R17, RZ, RZ, -R17 ;  /* 0x000000ffff117224 */ /* 0x000fe200078e0a11 */
[----:B------:R-:W-:Y:S01]  /*1080*/  SHF.R.S32.HI R30, RZ, 0x4, R30 ;  /* 0x00000004ff1e7819 */ /* 0x000fe2000001141e */
[----:B------:R-:W-:Y:S01]  /*1090*/  IMAD.MOV R22, RZ, RZ, -R20 ;  /* 0x000000ffff167224 */ /* 0x000fe200078e0a14 */
[----:B------:R-:W-:Y:S02]  /*10a0*/  SHF.R.U32.HI R20, RZ, 0x1f, R23 ;  /* 0x0000001fff147819 */ /* 0x000fe40000011617 */
[----:B------:R-:W-:Y:S02]  /*10b0*/  PRMT R17, R17, 0x7710, RZ ;  /* 0x0000771011117816 */ /* 0x000fe400000000ff */
[----:B------:R-:W-:Y:S02]  /*10c0*/  PRMT R22, R22, 0x7710, RZ ;  /* 0x0000771016167816 */ /* 0x000fe400000000ff */
[----:B------:R-:W-:Y:S01]  /*10d0*/  LEA.HI.SX32 R20, R23, R20, 0x17 ;  /* 0x0000001417147211 */ /* 0x000fe200078fbaff */
[----:B------:R-:W-:Y:S01]  /*10e0*/  IMAD.IADD R8, R8, 0x1, R17 ;  /* 0x0000000108087824 */ /* 0x000fe200078e0211 */
[----:B------:R-:W-:Y:S01]  /*10f0*/  LEA.HI R32, R32, R13, RZ, 0x14 ;  /* 0x0000000d20207211 */ /* 0x000fe200078fa0ff */
[----:B------:R-:W-:Y:S01]  /*1100*/  IMAD.IADD R9, R9, 0x1, R22 ;  /* 0x0000000109097824 */ /* 0x000fe200078e0216 */
[----:B------:R-:W-:Y:S01]  /*1110*/  SHF.R.S32.HI R22, RZ, 0x1f, R5 ;  /* 0x0000001fff167819 */ /* 0x000fe20000011405 */
[----:B------:R-:W-:Y:S01]  /*1120*/  IMAD.HI R13, R30, 0x1948b0fd, RZ ;  /* 0x1948b0fd1e0d7827 */ /* 0x000fe200078e02ff */
[----:B------:R-:W-:-:S02]  /*1130*/  PRMT R17, R8, 0x9910, RZ ;  /* 0x0000991008117816 */ /* 0x000fc400000000ff */
[----:B------:R-:W-:Y:S01]  /*1140*/  LEA.HI R8, R22, R5, RZ, 0x4 ;  /* 0x0000000516087211 */ /* 0x000fe200078f20ff */
[----:B------:R-:W-:Y:S01]  /*1150*/  IMAD R5, R20, -0x1440, R5 ;  /* 0xffffebc014057824 */ /* 0x000fe200078e0205 */
[----:B------:R-:W-:Y:S02]  /*1160*/  SHF.R.U32.HI R20, RZ, 0x1f, R13 ;  /* 0x0000001fff147819 */ /* 0x000fe4000001160d */
[----:B------:R-:W-:Y:S02]  /*1170*/  SHF.R.S32.HI R8, RZ, 0x4, R8 ;  /* 0x00000004ff087819 */ /* 0x000fe40000011408 */
[----:B------:R-:W-:Y:S01]  /*1180*/  PRMT R31, R9, 0x9910, RZ ;  /* 0x00009910091f7816 */ /* 0x000fe200000000ff */
[----:B------:R-:W-:Y:S01]  /*1190*/  IMAD R9, R17, 0x1440, RZ ;  /* 0x0000144011097824 */ /* 0x000fe200078e02ff */
[----:B------:R-:W-:Y:S01]  /*11a0*/  LEA.HI.SX32 R17, R13, R20, 0x1b ;  /* 0x000000140d117211 */ /* 0x000fe200078fdaff */
[----:B------:R-:W-:-:S03]  /*11b0*/  IMAD.HI R22, R8, 0x1948b0fd, RZ ;  /* 0x1948b0fd08167827 */ /* 0x000fc600078e02ff */
[----:B------:R-:W-:Y:S01]  /*11c0*/  PRMT R9, R9, 0x9910, RZ ;  /* 0x0000991009097816 */ /* 0x000fe200000000ff */
[----:B------:R-:W-:Y:S01]  /*11d0*/  IMAD R17, R17, -0x144, R30 ;  /* 0xfffffebc11117824 */ /* 0x000fe200078e021e */
[----:B------:R-:W-:Y:S01]  /*11e0*/  SHF.R.U32.HI R23, RZ, 0x1f, R22 ;  /* 0x0000001fff177819 */ /* 0x000fe20000011616 */
[----:B------:R-:W-:Y:S01]  /*11f0*/  IMAD R13, R31, 0x1440, RZ ;  /* 0x000014401f0d7824 */ /* 0x000fe200078e02ff */
[----:B------:R-:W-:Y:S01]  /*1200*/  PRMT R36, R32, 0x9910, RZ ;  /* 0x0000991020247816 */ /* 0x000fe200000000ff */
[----:B------:R-:W-:Y:S01]  /*1210*/  IMAD.IADD R9, R9, 0x1, R4 ;  /* 0x0000000109097824 */ /* 0x000fe200078e0204 */
[----:B------:R-:W-:Y:S01]  /*1220*/  LEA.HI.SX32 R37, R22, R23, 0x1b ;  /* 0x0000001716257211 */ /* 0x000fe200078fdaff */
[----:B-----5:R-:W-:Y:S01]  /*1230*/  IMAD.WIDE R22, R17, 0x4, R56 ;  /* 0x0000000411167825 */ /* 0x020fe200078e0238 */
[----:B------:R-:W-:-:S03]  /*1240*/  PRMT R4, R13, 0x9910, RZ ;  /* 0x000099100d047816 */ /* 0x000fc600000000ff */
[----:B------:R-:W-:Y:S01]  /*1250*/  IMAD.WIDE R30, R9, 0x4, R54 ;  /* 0x00000004091e7825 */ /* 0x000fe200078e0236 */
[----:B------:R0:W5:Y:S03]  /*1260*/  @P2 LDG.E.EL R34, desc[UR4][R22.64] ;  /* 0x0000000416222981 */ /* 0x000166000c2e1900 */
[----:B------:R-:W-:Y:S02]  /*1270*/  IMAD.IADD R5, R4, 0x1, R5 ;  /* 0x0000000104057824 */ /* 0x000fe400078e0205 */
[----:B------:R-:W-:Y:S02]  /*1280*/  IMAD R9, R37, -0x144, R8 ;  /* 0xfffffebc25097824 */ /* 0x000fe400078e0208 */
[----:B------:R-:W-:Y:S01]  /*1290*/  IMAD.MOV.U32 R20, RZ, RZ, RZ ;  /* 0x000000ffff147224 */ /* 0x000fe200078e00ff */
[----:B0-----:R-:W-:Y:S01]  /*12a0*/  SHF.R.S32.HI R22, RZ, 0xf, R36 ;  /* 0x0000000fff167819 */ /* 0x001fe20000011424 */
[----:B------:R-:W-:-:S02]  /*12b0*/  IMAD.MOV.U32 R17, RZ, RZ, RZ ;  /* 0x000000ffff117224 */ /* 0x000fc400078e00ff */
[----:B------:R-:W-:Y:S01]  /*12c0*/  IMAD.MOV.U32 R13, RZ, RZ, RZ ;  /* 0x000000ffff0d7224 */ /* 0x000fe200078e00ff */
[----:B------:R-:W-:Y:S01]  /*12d0*/  LOP3.LUT R23, R22, 0xffff, RZ, 0xc0, !PT ;  /* 0x0000ffff16177812 */ /* 0x000fe200078ec0ff */
[----:B------:R-:W-:Y:S01]  /*12e0*/  IMAD.WIDE R4, R5, 0x4, R54 ;  /* 0x0000000405047825 */ /* 0x000fe200078e0236 */
[----:B------:R0:W5:Y:S02]  /*12f0*/  @P2 LDG.E.EL R20, desc[UR4][R30.64] ;  /* 0x000000041e142981 */ /* 0x000164000c2e1900 */
[----:B------:R-:W-:Y:S01]  /*1300*/  LEA.HI R22, R23, R32, RZ, 0x12 ;  /* 0x0000002017167211 */ /* 0x000fe200078f90ff */
[----:B------:R-:W-:-:S03]  /*1310*/  IMAD.WIDE R8, R9, 0x4, R56 ;  /* 0x0000000409087825 */ /* 0x000fc600078e0238 */
[----:B------:R-:W-:Y:S01]  /*1320*/  LOP3.LUT R22, R22, 0xfffc, RZ, 0xc0, !PT ;  /* 0x0000fffc16167812 */ /* 0x000fe200078ec0ff */
[----:B0-----:R-:W-:-:S04]  /*1330*/  IMAD.HI R30, R33, 0x38e38e39, RZ ;  /* 0x38e38e39211e7827 */ /* 0x001fc800078e02ff */
[----:B------:R-:W-:Y:S01]  /*1340*/  IMAD.MOV R22, RZ, RZ, -R22 ;  /* 0x000000ffff167224 */ /* 0x000fe200078e0a16 */
[----:B------:R-:W-:Y:S01]  /*1350*/  SHF.R.U32.HI R31, RZ, 0x1f, R30 ;  /* 0x0000001fff1f7819 */ /* 0x000fe2000001161e */
[----:B------:R-:W-:-:S03]  /*1360*/  IMAD.HI R23, R33, 0x59e60383, RZ ;  /* 0x59e6038321177827 */ /* 0x000fc600078e02ff */
[----:B------:R-:W-:Y:S01]  /*1370*/  LEA.HI.SX32 R31, R30, R31, 0x1d ;  /* 0x0000001f1e1f7211 */ /* 0x000fe200078feaff */
[----:B------:R-:W-:Y:S01]  /*1380*/  IMAD.MOV.U32 R30, RZ, RZ, RZ ;  /* 0x000000ffff1e7224 */ /* 0x000fe200078e00ff */
[----:B--2---:R-:W-:Y:S02]  /*1390*/  SEL R35, R35, RZ, P3 ;  /* 0x000000ff23237207 */ /* 0x004fe40001800000 */
[----:B----4-:R-:W-:Y:S02]  /*13a0*/  SEL R12, R12, RZ, P3 ;  /* 0x000000ff0c0c7207 */ /* 0x010fe40001800000 */
[----:B------:R-:W-:-:S13]  /*13b0*/  ISETP.GT.AND P3, PT, R24, 0x600f, !P0 ;  /* 0x0000600f1800780c */ /* 0x000fda0004764270 */
[----:B------:R-:W2:Y:S04]  /*13c0*/  @P3 LDG.E.EL R17, desc[UR4][R4.64] ;  /* 0x0000000404113981 */ /* 0x000ea8000c2e1900 */
[----:B------:R0:W4:Y:S02]  /*13d0*/  @P3 LDG.E.EL R13, desc[UR4][R8.64] ;  /* 0x00000004080d3981 */ /* 0x000124000c2e1900 */
[----:B0-----:R-:W-:Y:S01]  /*13e0*/  PRMT R9, R22, 0x7710, RZ ;  /* 0x0000771016097816 */ /* 0x001fe200000000ff */
[----:B------:R-:W-:Y:S01]  /*13f0*/  IMAD.HI R5, R31, 0x1948b0fd, RZ ;  /* 0x1948b0fd1f057827 */ /* 0x000fe200078e02ff */
[----:B------:R-:W-:-:S03]  /*1400*/  SHF.R.U32.HI R4, RZ, 0x1f, R23 ;  /* 0x0000001fff047819 */ /* 0x000fc60000011617 */
[----:B------:R-:W-:Y:S01]  /*1410*/  IMAD.IADD R32, R32, 0x1, R9 ;  /* 0x0000000120207824 */ /* 0x000fe200078e0209 */
[----:B------:R-:W-:Y:S02]  /*1420*/  SHF.R.U32.HI R22, RZ, 0x5, R29 ;  /* 0x00000005ff167819 */ /* 0x000fe4000001161d */
[----:B------:R-:W-:Y:S02]  /*1430*/  LEA.HI.SX32 R4, R23, R4, 0x14 ;  /* 0x0000000417047211 */ /* 0x000fe400078fa2ff */
[----:B------:R-:W-:Y:S02]  /*1440*/  SHF.R.U32.HI R8, RZ, 0x1f, R5 ;  /* 0x0000001fff087819 */ /* 0x000fe40000011605 */
[----:B------:R-:W-:Y:S02]  /*1450*/  PRMT R32, R32, 0x9910, RZ ;  /* 0x0000991020207816 */ /* 0x000fe400000000ff */
[----:B------:R-:W-:Y:S01]  /*1460*/  LOP3.LUT R22, R22, 0x1, RZ, 0xc0, !PT ;  /* 0x0000000116167812 */ /* 0x000fe200078ec0ff */
[----:B------:R-:W-:Y:S01]  /*1470*/  IMAD R33, R4, -0x2d90, R33 ;  /* 0xffffd27004217824 */ /* 0x000fe200078e0221 */
[----:B------:R-:W-:Y:S01]  /*1480*/  LEA.HI.SX32 R8, R5, R8, 0x1b ;  /* 0x0000000805087211 */ /* 0x000fe200078fdaff */
[----:B------:R-:W-:Y:S01]  /*1490*/  IMAD.MOV.U32 R4, RZ, RZ, R32 ;  /* 0x000000ffff047224 */ /* 0x000fe200078e0020 */
[----:B---3--:R-:W-:-:S02]  /*14a0*/  SEL R16, R16, RZ, P1 ;  /* 0x000000ff10107207 */ /* 0x008fc40000800000 */
[----:B------:R-:W-:Y:S02]  /*14b0*/  SEL R23, R27, RZ, P1 ;  /* 0x000000ff1b177207 */ /* 0x000fe40000800000 */
[----:B------:R-:W-:Y:S01]  /*14c0*/  ISETP.EQ.U32.AND P1, PT, R22, 0x1, !P0 ;  /* 0x000000011600780c */ /* 0x000fe20004722070 */
[----:B------:R-:W-:Y:S02]  /*14d0*/  IMAD R5, R4, 0x2d90, R33 ;  /* 0x00002d9004057824 */ /* 0x000fe400078e0221 */
[----:B------:R-:W-:Y:S02]  /*14e0*/  IMAD R9, R8, -0x144, R31 ;  /* 0xfffffebc08097824 */ /* 0x000fe400078e021f */
[----:B------:R-:W-:Y:S02]  /*14f0*/  IMAD.MOV.U32 R27, RZ, RZ, RZ ;  /* 0x000000ffff1b7224 */ /* 0x000fe400078e00ff */
[----:B------:R-:W-:-:S04]  /*1500*/  IMAD.WIDE R4, R5, 0x4, R50 ;  /* 0x0000000405047825 */ /* 0x000fc800078e0232 */
[----:B------:R-:W-:Y:S02]  /*1510*/  IMAD.WIDE R8, R9, 0x4, R52 ;  /* 0x0000000409087825 */ /* 0x000fe400078e0234 */
[----:B------:R-:W3:Y:S04]  /*1520*/  @P1 LDG.E.EL R27, desc[UR4][R4.64] ;  /* 0x00000004041b1981 */ /* 0x000ee8000c2e1900 */
[----:B------:R0:W3:Y:S01]  /*1530*/  @P1 LDG.E.EL R30, desc[UR4][R8.64] ;  /* 0x00000004081e1981 */ /* 0x0000e2000c2e1900 */
[----:B------:R-:W-:-:S05]  /*1540*/  IMAD.HI R31, R28, 0x10cd2063, RZ ;  /* 0x10cd20631c1f7827 */ /* 0x000fca00078e02ff */
[----:B------:R-:W-:Y:S01]  /*1550*/  SHF.R.U32.HI R32, RZ, 0x1f, R31 ;  /* 0x0000001fff207819 */ /* 0x000fe2000001161f */
[----:B------:R-:W-:-:S03]  /*1560*/  IMAD.HI R33, R2, 0x10cd2063, RZ ;  /* 0x10cd206302217827 */ /* 0x000fc600078e02ff */
[----:B------:R-:W-:Y:S01]  /*1570*/  LEA.HI.SX32 R32, R31, R32, 0xf ;  /* 0x000000201f207211 */ /* 0x000fe200078f7aff */
[----:B------:R-:W-:-:S04]  /*1580*/  VIADD R31, R3, 0x3 ;  /* 0x00000003031f7836 */ /* 0x000fc80000000000 */
[----:B------:R-:W-:Y:S01]  /*1590*/  IMAD R36, R32, -0x1e7950, R31 ;  /* 0xffe186b020247824 */ /* 0x000fe200078e021f */
[----:B------:R-:W-:-:S03]  /*15a0*/  SHF.R.U32.HI R32, RZ, 0x1f, R33 ;  /* 0x0000001fff207819 */ /* 0x000fc60000011621 */
[----:B------:R-:W-:Y:S01]  /*15b0*/  VIADD R41, R36, 0xffe1c880 ;  /* 0xffe1c88024297836 */ /* 0x000fe20000000000 */
[----:B------:R-:W-:Y:S01]  /*15c0*/  LEA.HI.SX32 R33, R33, R32, 0xf ;  /* 0x0000002021217211 */ /* 0x000fe200078f7aff */
[----:B------:R-:W-:Y:S02]  /*15d0*/  VIADD R32, R3, 0x200 ;  /* 0x0000020003207836 */ /* 0x000fe40000000000 */
[----:B0-----:R-:W-:-:S04]  /*15e0*/  IMAD.HI R8, R41, 0x59e60383, RZ ;  /* 0x59e6038329087827 */ /* 0x001fc800078e02ff */
[----:B------:R-:W-:Y:S01]  /*15f0*/  IMAD.HI R4, R41, 0x38e38e39, RZ ;  /* 0x38e38e3929047827 */ /* 0x000fe200078e02ff */
[----:B------:R-:W-:-:S03]  /*1600*/  SHF.R.U32.HI R5, RZ, 0x1f, R8 ;  /* 0x0000001fff057819 */ /* 0x000fc60000011608 */
[----:B------:R-:W-:Y:S01]  /*1610*/  IMAD R31, R33, -0x1e7950, R32 ;  /* 0xffe186b0211f7824 */ /* 0x000fe200078e0220 */
[----:B------:R-:W-:Y:S01]  /*1620*/  SHF.R.U32.HI R37, RZ, 0x1f, R4 ;  /* 0x0000001fff257819 */ /* 0x000fe20000011604 */
[----:B------:R-:W-:Y:S02]  /*1630*/  VIADD R9, R21, 0xffe19af0 ;  /* 0xffe19af015097836 */ /* 0x000fe40000000000 */
[----:B------:R-:W-:Y:S01]  /*1640*/  VIADD R40, R31, 0xffe1c880 ;  /* 0xffe1c8801f287836 */ /* 0x000fe20000000000 */
[----:B------:R-:W-:Y:S02]  /*1650*/  LEA.HI.SX32 R8, R8, R5, 0x14 ;  /* 0x0000000508087211 */ /* 0x000fe400078fa2ff */
[----:B------:R-:W-:Y:S01]  /*1660*/  LEA.HI.SX32 R5, R4, R37, 0x1d ;  /* 0x0000002504057211 */ /* 0x000fe200078feaff */
[----:B------:R-:W-:-:S04]  /*1670*/  IMAD.HI R37, R40, 0x59e60383, RZ ;  /* 0x59e6038328257827 */ /* 0x000fc800078e02ff */
[----:B------:R-:W-:-:S04]  /*1680*/  IMAD.HI R43, R40, 0x38e38e39, RZ ;  /* 0x38e38e39282b7827 */ /* 0x000fc800078e02ff */
[----:B------:R-:W-:Y:S01]  /*1690*/  IMAD.HI R45, R9, 0x1948b0fd, RZ ;  /* 0x1948b0fd092d7827 */ /* 0x000fe200078e02ff */
[----:B------:R-:W-:-:S03]  /*16a0*/  SHF.R.U32.HI R44, RZ, 0x1f, R43 ;  /* 0x0000001fff2c7819 */ /* 0x000fc6000001162b */
[----:B------:R-:W-:Y:S02]  /*16b0*/  IMAD R42, R38, 0x2d90, R41 ;  /* 0x00002d90262a7824 */ /* 0x000fe400078e0229 */
[----:B------:R-:W-:Y:S01]  /*16c0*/  VIADD R21, R36, 0xffe19af0 ;  /* 0xffe19af024157836 */ /* 0x000fe20000000000 */
[----:B------:R-:W-:Y:S01]  /*16d0*/  SHF.R.U32.HI R36, RZ, 0x1f, R37 ;  /* 0x0000001fff247819 */ /* 0x000fe20000011625 */
[----:B------:R-:W-:Y:S01]  /*16e0*/  IMAD.HI R42, R42, 0x59e60383, RZ ;  /* 0x59e603832a2a7827 */ /* 0x000fe200078e02ff */
[----:B------:R-:W-:Y:S02]  /*16f0*/  SHF.R.U32.HI R46, RZ, 0x1f, R45 ;  /* 0x0000001fff2e7819 */ /* 0x000fe4000001162d */
[----:B------:R-:W-:Y:S01]  /*1700*/  LEA.HI.SX32 R37, R37, R36, 0x14 ;  /* 0x0000002425257211 */ /* 0x000fe200078fa2ff */
[----:B------:R-:W-:Y:S01]  /*1710*/  IMAD.HI R4, R21, 0x1948b0fd, RZ ;  /* 0x1948b0fd15047827 */ /* 0x000fe200078e02ff */
[----:B------:R-:W-:-:S03]  /*1720*/  LEA.HI.SX32 R36, R43, R44, 0x1d ;  /* 0x0000002c2b247211 */ /* 0x000fc600078feaff */
[----:B------:R-:W-:Y:S01]  /*1730*/  IMAD R48, R38, 0x1440, R9 ;  /* 0x0000144026307824 */ /* 0x000fe200078e0209 */
[----:B------:R-:W-:Y:S02]  /*1740*/  LEA.HI.SX32 R44, R45, R46, 0x17 ;  /* 0x0000002e2d2c7211 */ /* 0x000fe400078fbaff */
[----:B------:R-:W-:Y:S01]  /*1750*/  SHF.R.U32.HI R45, RZ, 0x1f, R42 ;  /* 0x0000001fff2d7819 */ /* 0x000fe2000001162a */
[----:B------:R-:W-:Y:S01]  /*1760*/  IMAD.HI R48, R48, 0x1948b0fd, RZ ;  /* 0x1948b0fd30307827 */ /* 0x000fe200078e02ff */
[----:B------:R-:W-:Y:S02]  /*1770*/  SHF.R.U32.HI R49, RZ, 0x1f, R4 ;  /* 0x0000001fff317819 */ /* 0x000fe40000011604 */
[----:B------:R-:W-:Y:S01]  /*1780*/  LEA.HI R42, R42, R45, RZ, 0x14 ;  /* 0x0000002d2a2a7211 */ /* 0x000fe200078fa0ff */
[----:B------:R-:W-:Y:S01]  /*1790*/  IMAD R43, R33, 0x2d90, R40 ;  /* 0x00002d90212b7824 */ /* 0x000fe200078e0228 */
[----:B------:R-:W-:Y:S01]  /*17a0*/  LEA.HI.SX32 R4, R4, R49, 0x17 ;  /* 0x0000003104047211 */ /* 0x000fe200078fbaff */
[----:B------:R-:W-:Y:S01]  /*17b0*/  IMAD R45, R38, 0x1440, R21 ;  /* 0x00001440262d7824 */ /* 0x000fe200078e0215 */
[----:B------:R-:W-:Y:S01]  /*17c0*/  SHF.R.U32.HI R49, RZ, 0x1f, R48 ;  /* 0x0000001fff317819 */ /* 0x000fe20000011630 */
[----:B------:R-:W-:Y:S01]  /*17d0*/  IMAD.HI R43, R43, 0x59e60383, RZ ;  /* 0x59e603832b2b7827 */ /* 0x000fe200078e02ff */
[----:B------:R-:W-:-:S02]  /*17e0*/  SHF.R.S32.HI R46, RZ, 0x1f, R9 ;  /* 0x0000001fff2e7819 */ /* 0x000fc40000011409 */
[----:B------:R-:W-:Y:S01]  /*17f0*/  LEA.HI R48, R48, R49, RZ, 0x17 ;  /* 0x0000003130307211 */ /* 0x000fe200078fb8ff */
[----:B------:R-:W-:Y:S01]  /*1800*/  IMAD.HI R45, R45, 0x1948b0fd, RZ ;  /* 0x1948b0fd2d2d7827 */ /* 0x000fe200078e02ff */
[----:B------:R-:W-:-:S03]  /*1810*/  SHF.R.U32.HI R38, RZ, 0x1f, R43 ;  /* 0x0000001fff267819 */ /* 0x000fc6000001162b */
[----:B------:R-:W-:Y:S01]  /*1820*/  IMAD R8, R8, -0x2d90, R41 ;  /* 0xffffd27008087824 */ /* 0x000fe200078e0229 */
[----:B------:R-:W-:Y:S01]  /*1830*/  LEA.HI R41, R46, R9, RZ, 0x4 ;  /* 0x000000092e297211 */ /* 0x000fe200078f20ff */
[----:B------:R-:W-:Y:S01]  /*1840*/  IMAD R9, R44, -0x1440, R9 ;  /* 0xffffebc02c097824 */ /* 0x000fe200078e0209 */
[----:B------:R-:W-:Y:S01]  /*1850*/  SHF.R.U32.HI R58, RZ, 0x1f, R45 ;  /* 0x0000001fff3a7819 */ /* 0x000fe2000001162d */
[----:B------:R-:W-:Y:S01]  /*1860*/  IMAD.HI R46, R5, 0x1948b0fd, RZ ;  /* 0x1948b0fd052e7827 */ /* 0x000fe200078e02ff */
[--C-:B------:R-:W-:Y:S02]  /*1870*/  SHF.R.S32.HI R44, RZ, 0x1f, R21.reuse ;  /* 0x0000001fff2c7819 */ /* 0x100fe40000011415 */
[----:B------:R-:W-:Y:S01]  /*1880*/  PRMT R49, R48, 0x9910, RZ ;  /* 0x0000991030317816 */ /* 0x000fe200000000ff */
[----:B------:R-:W-:Y:S01]  /*1890*/  IMAD R4, R4, -0x1440, R21 ;  /* 0xffffebc004047824 */ /* 0x000fe200078e0215 */
[----:B------:R-:W-:Y:S02]  /*18a0*/  LEA.HI R38, R43, R38, RZ, 0x14 ;  /* 0x000000262b267211 */ /* 0x000fe400078fa0ff */
[----:B------:R-:W-:-:S02]  /*18b0*/  LEA.HI R43, R45, R58, RZ, 0x17 ;  /* 0x0000003a2d2b7211 */ /* 0x000fc400078fb8ff */
[----:B------:R-:W-:Y:S01]  /*18c0*/  LEA.HI R44, R44, R21, RZ, 0x4 ;  /* 0x000000152c2c7211 */ /* 0x000fe200078f20ff */
[----:B------:R-:W-:Y:S01]  /*18d0*/  IMAD.MOV.U32 R21, RZ, RZ, R49 ;  /* 0x000000ffff157224 */ /* 0x000fe200078e0031 */
[----:B------:R-:W-:-:S04]  /*18e0*/  SHF.R.U32.HI R45, RZ, 0x1f, R46 ;  /* 0x0000001fff2d7819 */ /* 0x000fc8000001162e */
[----:B------:R-:W-:Y:S02]  /*18f0*/  LEA.HI.SX32 R46, R46, R45, 0x1b ;  /* 0x0000002d2e2e7211 */ /* 0x000fe400078fdaff */
[----:B------:R-:W-:Y:S02]  /*1900*/  SHF.R.S32.HI R45, RZ, 0xf, R21 ;  /* 0x0000000fff2d7819 */ /* 0x000fe40000011415 */
[----:B------:R-:W-:Y:S02]  /*1910*/  PRMT R60, R43, 0x9910, RZ ;  /* 0x000099102b3c7816 */ /* 0x000fe400000000ff */
[----:B------:R-:W-:Y:S02]  /*1920*/  LOP3.LUT R45, R45, 0xffff, RZ, 0xc0, !PT ;  /* 0x0000ffff2d2d7812 */ /* 0x000fe400078ec0ff */
[----:B------:R-:W-:Y:S02]  /*1930*/  SHF.R.S32.HI R60, RZ, 0xf, R60 ;  /* 0x0000000fff3c7819 */ /* 0x000fe4000001143c */
[----:B------:R-:W-:-:S02]  /*1940*/  SHF.R.S32.HI R41, RZ, 0x4, R41 ;  /* 0x00000004ff297819 */ /* 0x000fc40000011429 */
[----:B------:R-:W-:Y:S02]  /*1950*/  LEA.HI R58, R45, R48, RZ, 0x12 ;  /* 0x000000302d3a7211 */ /* 0x000fe400078f90ff */
[----:B------:R-:W-:Y:S02]  /*1960*/  LOP3.LUT R60, R60, 0xffff, RZ, 0xc0, !PT ;  /* 0x0000ffff3c3c7812 */ /* 0x000fe400078ec0ff */
[----:B------:R-:W-:Y:S01]  /*1970*/  SHF.R.S32.HI R21, RZ, 0x4, R44 ;  /* 0x00000004ff157819 */ /* 0x000fe2000001142c */
[----:B------:R-:W-:Y:S01]  /*1980*/  IMAD.HI R44, R41, 0x1948b0fd, RZ ;  /* 0x1948b0fd292c7827 */ /* 0x000fe200078e02ff */
[----:B------:R-:W-:Y:S02]  /*1990*/  PRMT R59, R42, 0x9910, RZ ;  /* 0x000099102a3b7816 */ /* 0x000fe400000000ff */
[----:B------:R-:W-:Y:S02]  /*19a0*/  LOP3.LUT R58, R58, 0x3fc, RZ, 0xc0, !PT ;  /* 0x000003fc3a3a7812 */ /* 0x000fe400078ec0ff */
[----:B------:R-:W-:-:S02]  /*19b0*/  LEA.HI R49, R60, R43, RZ, 0x12 ;  /* 0x0000002b3c317211 */ /* 0x000fc400078f90ff */
[----:B------:R-:W-:Y:S01]  /*19c0*/  SHF.R.S32.HI R59, RZ, 0xf, R59 ;  /* 0x0000000fff3b7819 */ /* 0x000fe2000001143b */
[----:B------:R-:W-:Y:S01]  /*19d0*/  IMAD.MOV R58, RZ, RZ, -R58 ;  /* 0x000000ffff3a7224 */ /* 0x000fe200078e0a3a */
[----:B------:R-:W-:Y:S02]  /*19e0*/  SHF.R.U32.HI R61, RZ, 0x1f, R44 ;  /* 0x0000001fff3d7819 */ /* 0x000fe4000001162c */
[----:B------:R-:W-:Y:S02]  /*19f0*/  LOP3.LUT R49, R49, 0x3fc, RZ, 0xc0, !PT ;  /* 0x000003fc31317812 */ /* 0x000fe400078ec0ff */
[----:B------:R-:W-:Y:S01]  /*1a00*/  LOP3.LUT R59, R59, 0xffff, RZ, 0xc0, !PT ;  /* 0x0000ffff3b3b7812 */ /* 0x000fe200078ec0ff */
[----:B------:R-:W-:Y:S01]  /*1a10*/  IMAD.HI R45, R21, 0x1948b0fd, RZ ;  /* 0x1948b0fd152d7827 */ /* 0x000fe200078e02ff */
[----:B------:R-:W-:Y:S02]  /*1a20*/  LEA.HI.SX32 R44, R44, R61, 0x1b ;  /* 0x0000003d2c2c7211 */ /* 0x000fe400078fdaff */
[----:B------:R-:W-:Y:S01]  /*1a30*/  PRMT R61, R58, 0x7710, RZ ;  /* 0x000077103a3d7816 */ /* 0x000fe200000000ff */
[----:B------:R-:W-:Y:S01]  /*1a40*/  IMAD.MOV R49, RZ, RZ, -R49 ;  /* 0x000000ffff317224 */ /* 0x000fe200078e0a31 */
[----:B------:R-:W-:-:S02]  /*1a50*/  LEA.HI R59, R59, R42, RZ, 0x12 ;  /* 0x0000002a3b3b7211 */ /* 0x000fc400078f90ff */
[----:B------:R-:W-:Y:S01]  /*1a60*/  SHF.R.U32.HI R58, RZ, 0x1f, R45 ;  /* 0x0000001fff3a7819 */ /* 0x000fe2000001162d */
[----:B------:R-:W-:Y:S01]  /*1a70*/  IMAD.IADD R61, R48, 0x1, R61 ;  /* 0x00000001303d7824 */ /* 0x000fe200078e023d */
[----:B------:R-:W-:Y:S02]  /*1a80*/  LOP3.LUT R59, R59, 0xfffc, RZ, 0xc0, !PT ;  /* 0x0000fffc3b3b7812 */ /* 0x000fe400078ec0ff */
[----:B------:R-:W-:Y:S02]  /*1a90*/  PRMT R48, R49, 0x7710, RZ ;  /* 0x0000771031307816 */ /* 0x000fe400000000ff */
[----:B------:R-:W-:Y:S01]  /*1aa0*/  LEA.HI.SX32 R58, R45, R58, 0x1b ;  /* 0x0000003a2d3a7211 */ /* 0x000fe200078fdaff */
[----:B------:R-:W-:Y:S01]  /*1ab0*/  IMAD.MOV R45, RZ, RZ, -R59 ;  /* 0x000000ffff2d7224 */ /* 0x000fe200078e0a3b */
[----:B------:R-:W-:Y:S01]  /*1ac0*/  PRMT R61, R61, 0x9910, RZ ;  /* 0x000099103d3d7816 */ /* 0x000fe200000000ff */
[----:B------:R-:W-:Y:S02]  /*1ad0*/  IMAD.IADD R43, R43, 0x1, R48 ;  /* 0x000000012b2b7824 */ /* 0x000fe400078e0230 */
[----:B------:R-:W-:Y:S01]  /*1ae0*/  IMAD R5, R46, -0x144, R5 ;  /* 0xfffffebc2e057824 */ /* 0x000fe200078e0205 */
[----:B------:R-:W-:Y:S01]  /*1af0*/  PRMT R45, R45, 0x7710, RZ ;  /* 0x000077102d2d7816 */ /* 0x000fe200000000ff */
[----:B------:R-:W-:Y:S01]  /*1b00*/  IMAD.MOV.U32 R46, RZ, RZ, R61 ;  /* 0x000000ffff2e7224 */ /* 0x000fe200078e003d */
[----:B------:R-:W-:Y:S01]  /*1b10*/  PRMT R43, R43, 0x9910, RZ ;  /* 0x000099102b2b7816 */ /* 0x000fe200000000ff */
[----:B------:R-:W-:Y:S01]  /*1b20*/  IMAD R41, R44, -0x144, R41 ;  /* 0xfffffebc2c297824 */ /* 0x000fe200078e0229 */
[----:B-----5:R-:W-:Y:S01]  /*1b30*/  SEL R20, R20, RZ, P2 ;  /* 0x000000ff14147207 */ /* 0x020fe20001000000 */
[----:B------:R-:W-:-:S02]  /*1b40*/  IMAD R44, R46, 0x1440, RZ ;  /* 0x000014402e2c7824 */ /* 0x000fc400078e02ff */
[----:B------:R-:W-:Y:S01]  /*1b50*/  FADD R23, R16, R23 ;  /* 0x0000001710177221 */ /* 0x000fe20000000000 */
[----:B------:R-:W-:Y:S02]  /*1b60*/  IMAD.IADD R42, R42, 0x1, R45 ;  /* 0x000000012a2a7824 */ /* 0x000fe400078e022d */
[----:B------:R-:W-:Y:S01]  /*1b70*/  FADD R35, R35, R12 ;  /* 0x0000000c23237221 */ /* 0x000fe20000000000 */
[----:B------:R-:W-:Y:S01]  /*1b80*/  IMAD.MOV.U32 R45, RZ, RZ, R43 ;  /* 0x000000ffff2d7224 */ /* 0x000fe200078e002b */
[----:B------:R-:W-:Y:S01]  /*1b90*/  SEL R43, R34, RZ, P2 ;  /* 0x000000ff222b7207 */ /* 0x000fe20001000000 */
[----:B------:R-:W-:Y:S01]  /*1ba0*/  IMAD R21, R58, -0x144, R21 ;  /* 0xfffffebc3a157824 */ /* 0x000fe200078e0215 */
[----:B------:R-:W-:Y:S01]  /*1bb0*/  PRMT R34, R44, 0x9910, RZ ;  /* 0x000099102c227816 */ /* 0x000fe200000000ff */
[----:B------:R-:W-:Y:S01]  /*1bc0*/  IMAD R44, R45, 0x1440, RZ ;  /* 0x000014402d2c7824 */ /* 0x000fe200078e02ff */
[----:B------:R-:W-:Y:S01]  /*1bd0*/  PRMT R42, R42, 0x9910, RZ ;  /* 0x000099102a2a7816 */ /* 0x000fe200000000ff */
[----:B------:R-:W-:Y:S01]  /*1be0*/  IMAD R37, R37, -0x2d90, R40 ;  /* 0xffffd27025257824 */ /* 0x000fe200078e0228 */
[----:B------:R-:W0:Y:S02]  /*1bf0*/  LDC.64 R60, c[0x0][0x218] ;  /* 0x00008600ff3c7b82 */ /* 0x000e240000000a00 */
[----:B------:R-:W-:Y:S01]  /*1c00*/  PRMT R49, R44, 0x9910, RZ ;  /* 0x000099102c317816 */ /* 0x000fe200000000ff */
[----:B------:R-:W-:-:S04]  /*1c10*/  IMAD.MOV.U32 R45, RZ, RZ, R42 ;  /* 0x000000ffff2d7224 */ /* 0x000fc800078e002a */
[----:B------:R-:W-:Y:S01]  /*1c20*/  IMAD.IADD R49, R49, 0x1, R4 ;  /* 0x0000000131317824 */ /* 0x000fe200078e0204 */
[----:B------:R-:W-:Y:S01]  /*1c30*/  PRMT R4, R38, 0x9910, RZ ;  /* 0x0000991026047816 */ /* 0x000fe200000000ff */
[----:B------:R-:W-:Y:S02]  /*1c40*/  IMAD R45, R45, 0x2d90, R8 ;  /* 0x00002d902d2d7824 */ /* 0x000fe400078e0208 */
[----:B------:R-:W-:Y:S01]  /*1c50*/  FADD R20, R20, R43 ;  /* 0x0000002b14147221 */ /* 0x000fe20000000000 */
[----:B------:R-:W-:Y:S01]  /*1c60*/  SHF.R.S32.HI R4, RZ, 0xf, R4 ;  /* 0x0000000fff047819 */ /* 0x000fe20000011404 */
[----:B------:R-:W-:Y:S01]  /*1c70*/  IMAD.MOV.U32 R42, RZ, RZ, R34 ;  /* 0x000000ffff2a7224 */ /* 0x000fe200078e0022 */
[----:B------:R-:W-:Y:S02]  /*1c80*/  SHF.R.U32.HI R34, RZ, 0x4, R29 ;  /* 0x00000004ff227819 */ /* 0x000fe4000001161d */
[----:B------:R-:W-:Y:S02]  /*1c90*/  ISETP.NE.U32.AND P2, PT, R39, 0x1, PT ;  /* 0x000000012700780c */ /* 0x000fe40003f45070 */
[----:B------:R-:W-:-:S02]  /*1ca0*/  LOP3.LUT R34, R34, 0x1, RZ, 0xc0, !PT ;  /* 0x0000000122227812 */ /* 0x000fc400078ec0ff */
[----:B------:R-:W-:Y:S02]  /*1cb0*/  @P4 FSEL R23, R20, RZ, P6 ;  /* 0x000000ff14174208 */ /* 0x000fe40003000000 */
[----:B------:R-:W-:Y:S02]  /*1cc0*/  ISETP.GT.AND P6, PT, R24, 0x600f, PT ;  /* 0x0000600f1800780c */ /* 0x000fe40003fc4270 */
[----:B------:R-:W-:Y:S01]  /*1cd0*/  ISETP.GT.AND P4, PT, R25, 0x600f, !P0 ;  /* 0x0000600f1900780c */ /* 0x000fe20004784270 */
[----:B------:R-:W-:Y:S02]  /*1ce0*/  IMAD.MOV.U32 R39, RZ, RZ, RZ ;  /* 0x000000ffff277224 */ /* 0x000fe400078e00ff */
[----:B------:R-:W-:Y:S01]  /*1cf0*/  IMAD.IADD R9, R42, 0x1, R9 ;  /* 0x000000012a097824 */ /* 0x000fe200078e0209 */
[----:B------:R-:W-:Y:S01]  /*1d00*/  CS2R R42, SRZ ;  /* 0x00000000002a7805 */ /* 0x000fe2000001ff00 */
[----:B------:R-:W-:Y:S01]  /*1d10*/  IMAD.HI R46, R36, 0x1948b0fd, RZ ;  /* 0x1948b0fd242e7827 */ /* 0x000fe200078e02ff */
[----:B--2---:R-:W-:-:S02]  /*1d20*/  SEL R8, R17, RZ, P3 ;  /* 0x000000ff11087207 */ /* 0x004fc40001800000 */
[----:B----4-:R-:W-:-:S05]  /*1d30*/  SEL R13, R13, RZ, P3 ;  /* 0x000000ff0d0d7207 */ /* 0x010fca0001800000 */
[----:B------:R-:W-:Y:S01]  /*1d40*/  FADD R8, R8, R13 ;  /* 0x0000000d08087221 */ /* 0x000fe20000000000 */
[----:B------:R-:W-:-:S04]  /*1d50*/  LOP3.LUT R13, R4, 0xffff, RZ, 0xc0, !PT ;  /* 0x0000ffff040d7812 */ /* 0x000fc800078ec0ff */
[----:B------:R-:W-:Y:S02]  /*1d60*/  LEA.HI R20, R13, R38, RZ, 0x12 ;  /* 0x000000260d147211 */ /* 0x000fe400078f90ff */
[----:B------:R-:W-:Y:S02]  /*1d70*/  ISETP.EQ.U32.AND P3, PT, R34, 0x1, !P0 ;  /* 0x000000012200780c */ /* 0x000fe40004762070 */
[----:B------:R-:W-:Y:S01]  /*1d80*/  LOP3.LUT R20, R20, 0xfffc, RZ, 0xc0, !PT ;  /* 0x0000fffc14147812 */ /* 0x000fe200078ec0ff */
[----:B------:R-:W-:Y:S01]  /*1d90*/  IMAD.WIDE R16, R45, 0x4, R50 ;  /* 0x000000042d107825 */ /* 0x000fe200078e0232 */
[----:B------:R-:W-:-:S03]  /*1da0*/  CS2R R44, SRZ ;  /* 0x00000000002c7805 */ /* 0x000fc6000001ff00 */
[----:B------:R-:W-:Y:S01]  /*1db0*/  IMAD.MOV R20, RZ, RZ, -R20 ;  /* 0x000000ffff147224 */ /* 0x000fe200078e0a14 */
[----:B------:R-:W-:Y:S01]  /*1dc0*/  @P2 FSEL R35, R8, RZ, P6 ;  /* 0x000000ff08232208 */ /* 0x000fe20003000000 */
[----:B------:R-:W-:Y:S01]  /*1dd0*/  IMAD.WIDE R4, R5, 0x4, R52 ;  /* 0x0000000405047825 */ /* 0x000fe200078e0234 */
[----:B------:R-:W-:Y:S02]  /*1de0*/  ISETP.GT.AND P6, PT, R15, 0x600f, !P0 ;  /* 0x0000600f0f00780c */ /* 0x000fe400047c4270 */
[----:B------:R-:W-:Y:S01]  /*1df0*/  PRMT R59, R20, 0x7710, RZ ;  /* 0x00007710143b7816 */ /* 0x000fe200000000ff */
[----:B------:R-:W-:Y:S01]  /*1e00*/  IMAD.WIDE R8, R9, 0x4, R54 ;  /* 0x0000000409087825 */ /* 0x000fe200078e0236 */
[----:B------:R1:W2:Y:S03]  /*1e10*/  @P3 LDG.E.EL R44, desc[UR4][R4.64] ;  /* 0x00000004042c3981 */ /* 0x0002a6000c2e1900 */
[----:B------:R-:W-:Y:S01]  /*1e20*/  IMAD.WIDE R12, R41, 0x4, R56 ;  /* 0x00000004290c7825 */ /* 0x000fe200078e0238 */
[----:B------:R4:W5:Y:S03]  /*1e30*/  @P3 LDG.E.EL R39, desc[UR4][R16.64] ;  /* 0x0000000410273981 */ /* 0x000966000c2e1900 */
[----:B------:R-:W-:Y:S01]  /*1e40*/  IMAD.IADD R38, R38, 0x1, R59 ;  /* 0x0000000126267824 */ /* 0x000fe200078e023b */
[----:B------:R0:W5:Y:S01]  /*1e50*/  @P4 LDG.E.EL R42, desc[UR4][R8.64] ;  /* 0x00000004082a4981 */ /* 0x000162000c2e1900 */
[----:B-1----:R-:W-:Y:S01]  /*1e60*/  SHF.R.U32.HI R4, RZ, 0x3, R29 ;  /* 0x00000003ff047819 */ /* 0x002fe2000001161d */
[----:B------:R-:W-:-:S02]  /*1e70*/  IMAD.MOV.U32 R41, RZ, RZ, RZ ;  /* 0x000000ffff297224 */ /* 0x000fc400078e00ff */
[----:B------:R3:W5:Y:S01]  /*1e80*/  @P4 LDG.E.EL R43, desc[UR4][R12.64] ;  /* 0x000000040c2b4981 */ /* 0x000762000c2e1900 */
[----:B------:R-:W-:Y:S01]  /*1e90*/  IMAD.WIDE R20, R21, 0x4, R56 ;  /* 0x0000000415147825 */ /* 0x000fe200078e0238 */
[----:B------:R-:W-:-:S03]  /*1ea0*/  LOP3.LUT R4, R4, 0x1, RZ, 0xc0, !PT ;  /* 0x0000000104047812 */ /* 0x000fc600078ec0ff */
[----:B----4-:R-:W-:Y:S01]  /*1eb0*/  IMAD.WIDE R16, R49, 0x4, R54 ;  /* 0x0000000431107825 */ /* 0x010fe200078e0236 */
[----:B------:R-:W-:Y:S01]  /*1ec0*/  SHF.R.U32.HI R5, RZ, 0x1f, R46 ;  /* 0x0000001fff057819 */ /* 0x000fe2000001162e */
[----:B------:R-:W4:Y:S01]  /*1ed0*/  @P6 LDG.E.EL R45, desc[UR4][R20.64] ;  /* 0x00000004142d6981 */ /* 0x000f22000c2e1900 */
[----:B------:R-:W-:Y:S02]  /*1ee0*/  PRMT R38, R38, 0x9910, RZ ;  /* 0x0000991026267816 */ /* 0x000fe400000000ff */
[----:B------:R-:W-:Y:S01]  /*1ef0*/  ISETP.NE.U32.AND P2, PT, R4, 0x1, PT ;  /* 0x000000010400780c */ /* 0x000fe20003f45070 */
[----:B------:R1:W4:Y:S01]  /*1f00*/  @P6 LDG.E.EL R41, desc[UR4][R16.64] ;  /* 0x0000000410296981 */ /* 0x000322000c2e1900 */
[----:B0-----:R-:W-:Y:S01]  /*1f10*/  LEA.HI.SX32 R9, R46, R5, 0x1b ;  /* 0x000000052e097211 */ /* 0x001fe200078fdaff */
[----:B------:R-:W-:Y:S01]  /*1f20*/  IMAD.MOV.U32 R4, RZ, RZ, R38 ;  /* 0x000000ffff047224 */ /* 0x000fe200078e0026 */
[----:B---3--:R-:W-:Y:S02]  /*1f30*/  SEL R12, R27, RZ, P1 ;  /* 0x000000ff1b0c7207 */ /* 0x008fe40000800000 */
[----:B------:R-:W-:-:S02]  /*1f40*/  SEL R13, R30, RZ, P1 ;  /* 0x000000ff1e0d7207 */ /* 0x000fc40000800000 */
[----:B------:R-:W-:Y:S01]  /*1f50*/  ISETP.LT.AND P1, PT, R32, 0x79e540, !P2 ;  /* 0x0079e5402000780c */ /* 0x000fe20005721270 */
[----:B------:R-:W-:Y:S02]  /*1f60*/  IMAD R5, R4, 0x2d90, R37 ;  /* 0x00002d9004057824 */ /* 0x000fe400078e0225 */
[----:B------:R-:W-:Y:S02]  /*1f70*/  IMAD R9, R9, -0x144, R36 ;  /* 0xfffffebc09097824 */ /* 0x000fe400078e0224 */
[----:B------:R-:W-:Y:S02]  /*1f80*/  IMAD.MOV.U32 R36, RZ, RZ, RZ ;  /* 0x000000ffff247224 */ /* 0x000fe400078e00ff */
[----:B------:R-:W-:Y:S02]  /*1f90*/  IMAD.MOV.U32 R27, RZ, RZ, RZ ;  /* 0x000000ffff1b7224 */ /* 0x000fe400078e00ff */
[----:B------:R-:W-:-:S04]  /*1fa0*/  IMAD.WIDE R4, R5, 0x4, R50 ;  /* 0x0000000405047825 */ /* 0x000fc800078e0232 */
[----:B------:R-:W-:Y:S01]  /*1fb0*/  IMAD.WIDE R8, R9, 0x4, R52 ;  /* 0x0000000409087825 */ /* 0x000fe200078e0234 */
[----:B------:R0:W3:Y:S04]  /*1fc0*/  @P1 LDG.E.EL R36, desc[UR4][R4.64] ;  /* 0x0000000404241981 */ /* 0x0000e8000c2e1900 */
[----:B------:R0:W3:Y:S01]  /*1fd0*/  @P1 LDG.E.EL R27, desc[UR4][R8.64] ;  /* 0x00000004081b1981 */ /* 0x0000e2000c2e1900 */
[----:B-1----:R-:W-:-:S05]  /*1fe0*/  IMAD.HI R16, R14, 0x10cd2063, RZ ;  /* 0x10cd20630e107827 */ /* 0x002fca00078e02ff */
[----:B------:R-:W-:-:S04]  /*1ff0*/  SHF.R.U32.HI R17, RZ, 0x1f, R16 ;  /* 0x0000001fff117819 */ /* 0x000fc80000011610 */
[----:B------:R-:W-:Y:S01]  /*2000*/  LEA.HI.SX32 R17, R16, R17, 0xf ;  /* 0x0000001110117211 */ /* 0x000fe200078f7aff */
[----:B------:R-:W-:-:S04]  /*2010*/  VIADD R16, R3, 0x201 ;  /* 0x0000020103107836 */ /* 0x000fc80000000000 */
[----:B------:R-:W-:-:S04]  /*2020*/  IMAD R21, R17, -0x1e7950, R16 ;  /* 0xffe186b011157824 */ /* 0x000fc800078e0210 */
[----:B------:R-:W-:Y:S02]  /*2030*/  VIADD R20, R21, 0xffe1c880 ;  /* 0xffe1c88015147836 */ /* 0x000fe40000000000 */
[----:B------:R-:W-:Y:S02]  /*2040*/  VIADD R16, R31, 0xffe19af0 ;  /* 0xffe19af01f107836 */ /* 0x000fe40000000000 */
[C---:B------:R-:W-:Y:S02]  /*2050*/  IMAD R17, R33.reuse, 0x2d90, R20 ;  /* 0x00002d9021117824 */ /* 0x040fe400078e0214 */
[----:B------:R-:W-:Y:S02]  /*2060*/  IMAD R30, R33, 0x1440, R16 ;  /* 0x00001440211e7824 */ /* 0x000fe400078e0210 */
[----:B------:R-:W-:-:S04]  /*2070*/  IMAD.HI R17, R17, 0x59e60383, RZ ;  /* 0x59e6038311117827 */ /* 0x000fc800078e02ff */
[----:B------:R-:W-:Y:S01]  /*2080*/  IMAD.HI R31, R20, 0x59e60383, RZ ;  /* 0x59e60383141f7827 */ /* 0x000fe200078e02ff */
[----:B0-----:R-:W-:-:S03]  /*2090*/  SHF.R.U32.HI R4, RZ, 0x1f, R17 ;  /* 0x0000001fff047819 */ /* 0x001fc60000011611 */
[----:B------:R-:W-:Y:S01]  /*20a0*/  IMAD.HI R30, R30, 0x1948b0fd, RZ ;  /* 0x1948b0fd1e1e7827 */ /* 0x000fe200078e02ff */
[----:B------:R-:W-:Y:S02]  /*20b0*/  SHF.R.U32.HI R8, RZ, 0x1f, R31 ;  /* 0x0000001fff087819 */ /* 0x000fe4000001161f */
[----:B------:R-:W-:Y:S01]  /*20c0*/  LEA.HI R5, R17, R4, RZ, 0x14 ;  /* 0x0000000411057211 */ /* 0x000fe200078fa0ff */
[----:B------:R-:W-:Y:S01]  /*20d0*/  IMAD.HI R9, R20, 0x38e38e39, RZ ;  /* 0x38e38e3914097827 */ /* 0x000fe200078e02ff */
[----:B------:R-:W-:Y:S02]  /*20e0*/  SHF.R.U32.HI R37, RZ, 0x1f, R30 ;  /* 0x0000001fff257819 */ /* 0x000fe4000001161e */
[----:B------:R-:W-:Y:S02]  /*20f0*/  LEA.HI.SX32 R31, R31, R8, 0x14 ;  /* 0x000000081f1f7211 */ /* 0x000fe400078fa2ff */
[----:B------:R-:W-:Y:S02]  /*2100*/  LEA.HI R8, R30, R37, RZ, 0x17 ;  /* 0x000000251e087211 */ /* 0x000fe400078fb8ff */
[----:B------:R-:W-:-:S02]  /*2110*/  SHF.R.U32.HI R4, RZ, 0x1f, R9 ;  /* 0x0000001fff047819 */ /* 0x000fc40000011609 */
[----:B------:R-:W-:Y:S02]  /*2120*/  PRMT R30, R5, 0x9910, RZ ;  /* 0x00009910051e7816 */ /* 0x000fe400000000ff */
[----:B------:R-:W-:-:S03]  /*2130*/  LEA.HI.SX32 R9, R9, R4, 0x1d ;  /* 0x0000000409097211 */ /* 0x000fc600078feaff */
[----:B------:R-:W-:Y:S01]  /*2140*/  IMAD.MOV.U32 R4, RZ, RZ, R30 ;  /* 0x000000ffff047224 */ /* 0x000fe200078e001e */
[----:B------:R-:W-:-:S04]  /*2150*/  PRMT R46, R8, 0x9910, RZ ;  /* 0x00009910082e7816 */ /* 0x000fc800000000ff */
[----:B------:R-:W-:Y:S02]  /*2160*/  SHF.R.S32.HI R4, RZ, 0xf, R4 ;  /* 0x0000000fff047819 */ /* 0x000fe40000011404 */
[----:B------:R-:W-:Y:S01]  /*2170*/  SHF.R.S32.HI R46, RZ, 0xf, R46 ;  /* 0x0000000fff2e7819 */ /* 0x000fe2000001142e */
[----:B------:R-:W-:Y:S01]  /*2180*/  IMAD.HI R37, R16, 0x1948b0fd, RZ ;  /* 0x1948b0fd10257827 */ /* 0x000fe200078e02ff */
[----:B------:R-:W-:Y:S02]  /*2190*/  LOP3.LUT R4, R4, 0xffff, RZ, 0xc0, !PT ;  /* 0x0000ffff04047812 */ /* 0x000fe400078ec0ff */
[----:B------:R-:W-:Y:S02]  /*21a0*/  LOP3.LUT R59, R46, 0xffff, RZ, 0xc0, !PT ;  /* 0x0000ffff2e3b7812 */ /* 0x000fe400078ec0ff */
[----:B------:R-:W-:Y:S01]  /*21b0*/  LEA.HI R40, R4, R5, RZ, 0x12 ;  /* 0x0000000504287211 */ /* 0x000fe200078f90ff */
[----:B------:R-:W-:Y:S01]  /*21c0*/  IMAD R4, R31, -0x2d90, R20 ;  /* 0xffffd2701f047824 */ /* 0x000fe200078e0214 */
[----:B------:R-:W-:-:S02]  /*21d0*/  SHF.R.U32.HI R30, RZ, 0x1f, R37 ;  /* 0x0000001fff1e7819 */ /* 0x000fc40000011625 */
[----:B------:R-:W-:Y:S02]  /*21e0*/  LEA.HI R20, R59, R8, RZ, 0x12 ;  /* 0x000000083b147211 */ /* 0x000fe400078f90ff */
[----:B------:R-:W-:Y:S01]  /*21f0*/  LEA.HI.SX32 R37, R37, R30, 0x17 ;  /* 0x0000001e25257211 */ /* 0x000fe200078fbaff */
[----:B------:R-:W-:Y:S01]  /*2200*/  IMAD.HI R30, R9, 0x1948b0fd, RZ ;  /* 0x1948b0fd091e7827 */ /* 0x000fe200078e02ff */
[----:B------:R-:W-:Y:S01]  /*2210*/  LOP3.LUT R20, R20, 0x3fc, RZ, 0xc0, !PT ;  /* 0x000003fc14147812 */ /* 0x000fe200078ec0ff */
[----:B------:R-:W0:Y:S03]  /*2220*/  LDC.64 R58, c[0x0][0x210] ;  /* 0x00008400ff3a7b82 */ /* 0x000e260000000a00 */
[----:B------:R-:W-:Y:S01]  /*2230*/  SHF.R.U32.HI R31, RZ, 0x1f, R30 ;  /* 0x0000001fff1f7819 */ /* 0x000fe2000001161e */
[----:B------:R-:W-:-:S03]  /*2240*/  IMAD.MOV R20, RZ, RZ, -R20 ;  /* 0x000000ffff147224 */ /* 0x000fc600078e0a14 */
[----:B------:R-:W-:Y:S02]  /*2250*/  LEA.HI.SX32 R30, R30, R31, 0x1b ;  /* 0x0000001f1e1e7211 */ /* 0x000fe400078fdaff */
[----:B------:R-:W-:Y:S02]  /*2260*/  PRMT R31, R20, 0x7710, RZ ;  /* 0x00007710141f7816 */ /* 0x000fe400000000ff */
[----:B------:R-:W-:Y:S02]  /*2270*/  LOP3.LUT R40, R40, 0xfffc, RZ, 0xc0, !PT ;  /* 0x0000fffc28287812 */ /* 0x000fe400078ec0ff */
[----:B------:R-:W-:Y:S01]  /*2280*/  SHF.R.S32.HI R17, RZ, 0x1f, R16 ;  /* 0x0000001fff117819 */ /* 0x000fe20000011410 */
[----:B------:R-:W-:Y:S02]  /*2290*/  IMAD.IADD R8, R8, 0x1, R31 ;  /* 0x0000000108087824 */ /* 0x000fe400078e021f */
[----:B------:R-:W-:Y:S01]  /*22a0*/  FADD R20, R12, R13 ;  /* 0x0000000d0c147221 */ /* 0x000fe20000000000 */
[----:B------:R-:W-:Y:S01]  /*22b0*/  IMAD.MOV R40, RZ, RZ, -R40 ;  /* 0x000000ffff287224 */ /* 0x000fe200078e0a28 */
[----:B------:R-:W-:-:S02]  /*22c0*/  LEA.HI R17, R17, R16, RZ, 0x4 ;  /* 0x0000001011117211 */ /* 0x000fc400078f20ff */
[----:B------:R-:W-:Y:S02]  /*22d0*/  PRMT R13, R8, 0x9910, RZ ;  /* 0x00009910080d7816 */ /* 0x000fe400000000ff */
[----:B------:R-:W-:Y:S02]  /*22e0*/  SHF.R.U32.HI R8, RZ, 0x2, R29 ;  /* 0x00000002ff087819 */ /* 0x000fe4000001161d */
[----:B------:R-:W-:Y:S02]  /*22f0*/  SHF.R.S32.HI R17, RZ, 0x4, R17 ;  /* 0x00000004ff117819 */ /* 0x000fe40000011411 */
[----:B------:R-:W-:Y:S02]  /*2300*/  PRMT R40, R40, 0x7710, RZ ;  /* 0x0000771028287816 */ /* 0x000fe400000000ff */
[----:B------:R-:W-:Y:S01]  /*2310*/  LOP3.LUT R8, R8, 0x1, RZ, 0xc0, !PT ;  /* 0x0000000108087812 */ /* 0x000fe200078ec0ff */
[----:B------:R-:W-:-:S04]  /*2320*/  IMAD.HI R38, R17, 0x1948b0fd, RZ ;  /* 0x1948b0fd11267827 */ /* 0x000fc800078e02ff */
[----:B------:R-:W-:Y:S01]  /*2330*/  IMAD.IADD R5, R5, 0x1, R40 ;  /* 0x0000000105057824 */ /* 0x000fe200078e0228 */
[----:B------:R-:W-:-:S04]  /*2340*/  SHF.R.U32.HI R49, RZ, 0x1f, R38 ;  /* 0x0000001fff317819 */ /* 0x000fc80000011626 */
[----:B------:R-:W-:Y:S01]  /*2350*/  PRMT R5, R5, 0x9910, RZ ;  /* 0x0000991005057816 */ /* 0x000fe200000000ff */
[----:B------:R-:W-:Y:S01]  /*2360*/  IMAD R16, R37, -0x1440, R16 ;  /* 0xffffebc025107824 */ /* 0x000fe200078e0210 */
[----:B------:R-:W-:Y:S01]  /*2370*/  LEA.HI.SX32 R38, R38, R49, 0x1b ;  /* 0x0000003126267211 */ /* 0x000fe200078fdaff */
[----:B------:R-:W-:Y:S02]  /*2380*/  IMAD R9, R30, -0x144, R9 ;  /* 0xfffffebc1e097824 */ /* 0x000fe400078e0209 */
[----:B------:R-:W-:Y:S02]  /*2390*/  IMAD R5, R5, 0x2d90, R4 ;  /* 0x00002d9005057824 */ /* 0x000fe400078e0204 */
[----:B------:R-:W-:Y:S02]  /*23a0*/  IMAD.MOV.U32 R37, RZ, RZ, RZ ;  /* 0x000000ffff257224 */ /* 0x000fe400078e00ff */
[----:B------:R-:W-:Y:S02]  /*23b0*/  IMAD.MOV.U32 R31, RZ, RZ, RZ ;  /* 0x000000ffff1f7224 */ /* 0x000fe400078e00ff */
[----:B------:R-:W-:-:S02]  /*23c0*/  IMAD R17, R38, -0x144, R17 ;  /* 0xfffffebc26117824 */ /* 0x000fc400078e0211 */
[----:B------:R-:W-:-:S04]  /*23d0*/  IMAD.WIDE R4, R5, 0x4, R50 ;  /* 0x0000000405047825 */ /* 0x000fc800078e0232 */
[----:B------:R-:W-:Y:S01]  /*23e0*/  IMAD.MOV.U32 R30, RZ, RZ, RZ ;  /* 0x000000ffff1e7224 */ /* 0x000fe200078e00ff */
[----:B--2---:R-:W-:Y:S02]  /*23f0*/  SEL R44, R44, RZ, P3 ;  /* 0x000000ff2c2c7207 */ /* 0x004fe40001800000 */
[----:B-----5:R-:W-:Y:S02]  /*2400*/  SEL R39, R39, RZ, P3 ;  /* 0x000000ff27277207 */ /* 0x020fe40001800000 */
[----:B------:R-:W-:Y:S02]  /*2410*/  ISETP.NE.U32.AND P3, PT, R22, 0x1, PT ;  /* 0x000000011600780c */ /* 0x000fe40003f65070 */
[----:B------:R-:W-:Y:S02]  /*2420*/  SEL R42, R42, RZ, P4 ;  /* 0x000000ff2a2a7207 */ /* 0x000fe40002000000 */
[----:B------:R-:W-:Y:S02]  /*2430*/  SEL R43, R43, RZ, P4 ;  /* 0x000000ff2b2b7207 */ /* 0x000fe40002000000 */
[----:B------:R-:W-:-:S03]  /*2440*/  ISETP.NE.U32.AND P4, PT, R34, 0x1, PT ;  /* 0x000000012200780c */ /* 0x000fc60003f85070 */
[----:B------:R-:W-:Y:S01]  /*2450*/  FADD R12, R42, R43 ;  /* 0x0000002b2a0c7221 */ /* 0x000fe20000000000 */
[----:B----4-:R-:W-:Y:S02]  /*2460*/  SEL R22, R45, RZ, P6 ;  /* 0x000000ff2d167207 */ /* 0x010fe40003000000 */
[----:B------:R-:W-:Y:S02]  /*2470*/  SEL R41, R41, RZ, P6 ;  /* 0x000000ff29297207 */ /* 0x000fe40003000000 */
[----:B------:R-:W-:-:S04]  /*2480*/  ISETP.GT.AND P6, PT, R25, 0x600f, PT ;  /* 0x0000600f1900780c */ /* 0x000fc80003fc4270 */
[----:B------:R-:W-:Y:S01]  /*2490*/  @P3 FSEL R20, R12, RZ, P6 ;  /* 0x000000ff0c143208 */ /* 0x000fe20003000000 */
[----:B------:R-:W-:Y:S02]  /*24a0*/  IMAD R12, R13, 0x1440, RZ ;  /* 0x000014400d0c7824 */ /* 0x000fe400078e02ff */
[----:B------:R-:W-:Y:S01]  /*24b0*/  FADD R13, R41, R22 ;  /* 0x00000016290d7221 */ /* 0x000fe20000000000 */
[----:B------:R-:W-:Y:S01]  /*24c0*/  ISETP.GT.AND P6, PT, R15, 0x600f, PT ;  /* 0x0000600f0f00780c */ /* 0x000fe20003fc4270 */
[----:B------:R-:W-:Y:S01]  /*24d0*/  FADD R34, R39, R44 ;  /* 0x0000002c27227221 */ /* 0x000fe20000000000 */
[----:B------:R-:W-:Y:S02]  /*24e0*/  ISETP.NE.U32.AND P3, PT, R8, 0x1, PT ;  /* 0x000000010800780c */ /* 0x000fe40003f65070 */
[----:B------:R-:W-:Y:S02]  /*24f0*/  PRMT R12, R12, 0x9910, RZ ;  /* 0x000099100c0c7816 */ /* 0x000fe400000000ff */
[----:B------:R-:W-:-:S02]  /*2500*/  @P4 FSEL R34, R13, RZ, P6 ;  /* 0x000000ff0d224208 */ /* 0x000fc40003000000 */
[----:B------:R-:W-:Y:S02]  /*2510*/  ISETP.GT.AND P6, PT, R10, 0x600f, PT ;  /* 0x0000600f0a00780c */ /* 0x000fe40003fc4270 */
[----:B------:R-:W-:Y:S01]  /*2520*/  ISETP.LT.AND P4, PT, R32, 0x79e540, !P3 ;  /* 0x0079e5402000780c */ /* 0x000fe20005f81270 */
[----:B------:R-:W-:Y:S01]  /*2530*/  IMAD.MOV.U32 R13, RZ, RZ, R12 ;  /* 0x000000ffff0d7224 */ /* 0x000fe200078e000c */
[----:B---3--:R-:W-:Y:S02]  /*2540*/  SEL R36, R36, RZ, P1 ;  /* 0x000000ff24247207 */ /* 0x008fe40000800000 */
[----:B------:R-:W-:Y:S02]  /*2550*/  SEL R27, R27, RZ, P1 ;  /* 0x000000ff1b1b7207 */ /* 0x000fe40000800000 */
[----:B------:R-:W-:Y:S01]  /*2560*/  ISETP.LT.AND P1, PT, R32, 0x79e540, P6 ;  /* 0x0079e5402000780c */ /* 0x000fe20003721270 */
[----:B------:R-:W-:Y:S02]  /*2570*/  IMAD.IADD R13, R13, 0x1, R16 ;  /* 0x000000010d0d7824 */ /* 0x000fe400078e0210 */
[----:B------:R-:W-:-:S04]  /*2580*/  IMAD.WIDE R8, R9, 0x4, R52 ;  /* 0x0000000409087825 */ /* 0x000fc800078e0234 */
[----:B------:R1:W2:Y:S01]  /*2590*/  @P4 LDG.E.EL R37, desc[UR4][R4.64] ;  /* 0x0000000404254981 */ /* 0x0002a2000c2e1900 */
[----:B------:R-:W-:Y:S02]  /*25a0*/  IMAD.MOV.U32 R22, RZ, RZ, RZ ;  /* 0x000000ffff167224 */ /* 0x000fe400078e00ff */
[----:B------:R-:W-:Y:S01]  /*25b0*/  IMAD.WIDE R12, R13, 0x4, R54 ;  /* 0x000000040d0c7825 */ /* 0x000fe200078e0236 */
[----:B------:R3:W4:Y:S03]  /*25c0*/  @P4 LDG.E.EL R31, desc[UR4][R8.64] ;  /* 0x00000004081f4981 */ /* 0x000726000c2e1900 */
[----:B------:R-:W-:Y:S01]  /*25d0*/  IMAD.WIDE R16, R17, 0x4, R56 ;  /* 0x0000000411107825 */ /* 0x000fe200078e0238 */
[----:B------:R5:W4:Y:S04]  /*25e0*/  @P1 LDG.E.EL R22, desc[UR4][R12.64] ;  /* 0x000000040c161981 */ /* 0x000b28000c2e1900 */
[----:B------:R0:W4:Y:S01]  /*25f0*/  @P1 LDG.E.EL R30, desc[UR4][R16.64] ;  /* 0x00000004101e1981 */ /* 0x000122000c2e1900 */
[----:B------:R-:W-:-:S04]  /*2600*/  VIADD R38, R21, 0xffe19af0 ;  /* 0xffe19af015267836 */ /* 0x000fc80000000000 */
[----:B------:R-:W-:-:S04]  /*2610*/  IMAD R21, R33, 0x1440, R38 ;  /* 0x0000144021157824 */ /* 0x000fc800078e0226 */
[----:B------:R-:W-:-:S05]  /*2620*/  IMAD.HI R21, R21, 0x1948b0fd, RZ ;  /* 0x1948b0fd15157827 */ /* 0x000fca00078e02ff */
[----:B------:R-:W-:-:S04]  /*2630*/  SHF.R.U32.HI R40, RZ, 0x1f, R21 ;  /* 0x0000001fff287819 */ /* 0x000fc80000011615 */
[----:B------:R-:W-:-:S04]  /*2640*/  LEA.HI R40, R21, R40, RZ, 0x17 ;  /* 0x0000002815287211 */ /* 0x000fc800078fb8ff */
[----:B------:R-:W-:-:S04]  /*2650*/  PRMT R21, R40, 0x9910, RZ ;  /* 0x0000991028157816 */ /* 0x000fc800000000ff */
[----:B-1----:R-:W-:-:S04]  /*2660*/  SHF.R.S32.HI R4, RZ, 0xf, R21 ;  /* 0x0000000fff047819 */ /* 0x002fc80000011415 */
[----:B------:R-:W-:-:S04]  /*2670*/  LOP3.LUT R5, R4, 0xffff, RZ, 0xc0, !PT ;  /* 0x0000ffff04057812 */ /* 0x000fc800078ec0ff */
[----:B------:R-:W-:-:S04]  /*2680*/  LEA.HI R4, R5, R40, RZ, 0x12 ;  /* 0x0000002805047211 */ /* 0x000fc800078f90ff */
[----:B------:R-:W-:Y:S02]  /*2690*/  LOP3.LUT R4, R4, 0x3fc, RZ, 0xc0, !PT ;  /* 0x000003fc04047812 */ /* 0x000fe400078ec0ff */
[----:B------:R-:W-:-:S03]  /*26a0*/  SHF.R.S32.HI R5, RZ, 0x1f, R38 ;  /* 0x0000001fff057819 */ /* 0x000fc60000011426 */
[----:B------:R-:W-:Y:S01]  /*26b0*/  IMAD.MOV R4, RZ, RZ, -R4 ;  /* 0x000000ffff047224 */ /* 0x000fe200078e0a04 */
[----:B------:R-:W-:-:S04]  /*26c0*/  LEA.HI R5, R5, R38, RZ, 0x4 ;  /* 0x0000002605057211 */ /* 0x000fc800078f20ff */
[----:B---3--:R-:W-:Y:S02]  /*26d0*/  PRMT R9, R4, 0x7710, RZ ;  /* 0x0000771004097816 */ /* 0x008fe400000000ff */
[----:B------:R-:W-:Y:S01]  /*26e0*/  SHF.R.S32.HI R8, RZ, 0x4, R5 ;  /* 0x00000004ff087819 */ /* 0x000fe20000011405 */
[----:B------:R-:W-:-:S04]  /*26f0*/  IMAD.HI R4, R38, 0x1948b0fd, RZ ;  /* 0x1948b0fd26047827 */ /* 0x000fc800078e02ff */
[----:B------:R-:W-:Y:S02]  /*2700*/  IMAD.IADD R40, R40, 0x1, R9 ;  /* 0x0000000128287824 */ /* 0x000fe400078e0209 */
[----:B------:R-:W-:Y:S01]  /*2710*/  IMAD.HI R9, R8, 0x1948b0fd, RZ ;  /* 0x1948b0fd08097827 */ /* 0x000fe200078e02ff */
[----:B------:R-:W-:Y:S02]  /*2720*/  SHF.R.U32.HI R5, RZ, 0x1f, R4 ;  /* 0x0000001fff057819 */ /* 0x000fe40000011604 */
[----:B-----5:R-:W-:Y:S02]  /*2730*/  PRMT R13, R40, 0x9910, RZ ;  /* 0x00009910280d7816 */ /* 0x020fe400000000ff */
[----:B------:R-:W-:Y:S02]  /*2740*/  SHF.R.U32.HI R12, RZ, 0x1f, R9 ;  /* 0x0000001fff0c7819 */ /* 0x000fe40000011609 */
[----:B------:R-:W-:Y:S01]  /*2750*/  LEA.HI.SX32 R5, R4, R5, 0x17 ;  /* 0x0000000504057211 */ /* 0x000fe200078fbaff */
[----:B------:R-:W-:Y:S01]  /*2760*/  IMAD R4, R13, 0x1440, RZ ;  /* 0x000014400d047824 */ /* 0x000fe200078e02ff */
[----:B------:R-:W-:-:S03]  /*2770*/  LEA.HI.SX32 R9, R9, R12, 0x1b ;  /* 0x0000000c09097211 */ /* 0x000fc600078fdaff */
[----:B------:R-:W-:Y:S01]  /*2780*/  IMAD R5, R5, -0x1440, R38 ;  /* 0xffffebc005057824 */ /* 0x000fe200078e0226 */
[----:B------:R-:W-:Y:S01]  /*2790*/  PRMT R4, R4, 0x9910, RZ ;  /* 0x0000991004047816 */ /* 0x000fe200000000ff */
[----:B------:R-:W-:Y:S02]  /*27a0*/  IMAD R9, R9, -0x144, R8 ;  /* 0xfffffebc09097824 */ /* 0x000fe400078e0208 */
[----:B------:R-:W-:Y:S02]  /*27b0*/  IMAD.MOV.U32 R21, RZ, RZ, RZ ;  /* 0x000000ffff157224 */ /* 0x000fe400078e00ff */
[----:B------:R-:W-:Y:S02]  /*27c0*/  IMAD.IADD R5, R4, 0x1, R5 ;  /* 0x0000000104057824 */ /* 0x000fe400078e0205 */
[----:B0-----:R-:W-:Y:S02]  /*27d0*/  IMAD.MOV.U32 R17, RZ, RZ, RZ ;  /* 0x000000ffff117224 */ /* 0x001fe400078e00ff */
[----:B------:R-:W-:-:S04]  /*27e0*/  IMAD.WIDE R8, R9, 0x4, R56 ;  /* 0x0000000409087825 */ /* 0x000fc800078e0238 */
[----:B------:R-:W-:Y:S01]  /*27f0*/  IMAD.WIDE R4, R5, 0x4, R54 ;  /* 0x0000000405047825 */ /* 0x000fe200078e0236 */
[----:B--2---:R-:W-:Y:S02]  /*2800*/  SEL R37, R37, RZ, P4 ;  /* 0x000000ff25257207 */ /* 0x004fe40002000000 */
[----:B----4-:R-:W-:Y:S02]  /*2810*/  SEL R12, R31, RZ, P4 ;  /* 0x000000ff1f0c7207 */ /* 0x010fe40002000000 */
[----:B------:R-:W-:Y:S02]  /*2820*/  ISETP.GT.AND P4, PT, R0, 0x600f, PT ;  /* 0x0000600f0000780c */ /* 0x000fe40003f84270 */
[----:B------:R-:W-:Y:S02]  /*2830*/  SEL R13, R22, RZ, P1 ;  /* 0x000000ff160d7207 */ /* 0x000fe40000800000 */
[----:B------:R-:W-:Y:S02]  /*2840*/  SEL R22, R30, RZ, P1 ;  /* 0x000000ff1e167207 */ /* 0x000fe40000800000 */
[----:B------:R-:W-:-:S13]  /*2850*/  ISETP.LT.AND P1, PT, R32, 0x79e540, P4 ;  /* 0x0079e5402000780c */ /* 0x000fda0002721270 */
[----:B------:R-:W2:Y:S04]  /*2860*/  @P1 LDG.E.EL R21, desc[UR4][R8.64] ;  /* 0x0000000408151981 */ /* 0x000ea8000c2e1900 */
[----:B------:R0:W3:Y:S01]  /*2870*/  @P1 LDG.E.EL R17, desc[UR4][R4.64] ;  /* 0x0000000404111981 */ /* 0x0000e2000c2e1900 */
[----:B------:R-:W-:-:S05]  /*2880*/  IMAD.HI R16, R18, 0x10cd2063, RZ ;  /* 0x10cd206312107827 */ /* 0x000fca00078e02ff */
[----:B------:R-:W-:-:S04]  /*2890*/  SHF.R.U32.HI R31, RZ, 0x1f, R16 ;  /* 0x0000001fff1f7819 */ /* 0x000fc80000011610 */
[----:B------:R-:W-:Y:S01]  /*28a0*/  LEA.HI.SX32 R31, R16, R31, 0xf ;  /* 0x0000001f101f7211 */ /* 0x000fe200078f7aff */
[----:B------:R-:W-:-:S04]  /*28b0*/  VIADD R16, R3, 0x202 ;  /* 0x0000020203107836 */ /* 0x000fc80000000000 */
[----:B------:R-:W-:-:S04]  /*28c0*/  IMAD R16, R31, -0x1e7950, R16 ;  /* 0xffe186b01f107824 */ /* 0x000fc800078e0210 */
[C---:B------:R-:W-:Y:S02]  /*28d0*/  VIADD R38, R16.reuse, 0xffe1c880 ;  /* 0xffe1c88010267836 */ /* 0x040fe40000000000 */
        /* <DEDUP_REMOVED lines=8> */
[----:B------:R-:W-:Y:S01]  /*2960*/  LEA.HI.SX32 R31, R31, R4, 0x14 ;  /* 0x000000041f1f7211 */ /* 0x000fe200078fa2ff */
[----:B------:R-:W-:Y:S01]  /*2970*/  IMAD.HI R9, R38, 0x38e38e39, RZ ;  /* 0x38e38e3926097827 */ /* 0x000fe200078e02ff */
[----:B------:R-:W-:Y:S02]  /*2980*/  SHF.R.U32.HI R8, RZ, 0x1f, R39 ;  /* 0x0000001fff087819 */ /* 0x000fe40000011627 */
[----:B------:R-:W-:Y:S02]  /*2990*/  LEA.HI R4, R16, R5, RZ, 0x14 ;  /* 0x0000000510047211 */ /* 0x000fe400078fa0ff */
[----:B------:R-:W-:Y:S02]  /*29a0*/  LEA.HI R5, R39, R8, RZ, 0x17 ;  /* 0x0000000827057211 */ /* 0x000fe400078fb8ff */
[----:B------:R-:W-:-:S02]  /*29b0*/  SHF.R.U32.HI R8, RZ, 0x1f, R9 ;  /* 0x0000001fff087819 */ /* 0x000fc40000011609 */
[----:B------:R-:W-:Y:S01]  /*29c0*/  PRMT R40, R4, 0x9910, RZ ;  /* 0x0000991004287816 */ /* 0x000fe200000000ff */
[----:B------:R-:W-:Y:S01]  /*29d0*/  IMAD.HI R16, R30, 0x1948b0fd, RZ ;  /* 0x1948b0fd1e107827 */ /* 0x000fe200078e02ff */
[----:B------:R-:W-:Y:S02]  /*29e0*/  LEA.HI.SX32 R9, R9, R8, 0x1d ;  /* 0x0000000809097211 */ /* 0x000fe400078feaff */
[----:B------:R-:W-:Y:S01]  /*29f0*/  SHF.R.S32.HI R39, RZ, 0x1f, R30 ;  /* 0x0000001fff277819 */ /* 0x000fe2000001141e */
[----:B------:R-:W-:Y:S01]  /*2a00*/  IMAD.MOV.U32 R8, RZ, RZ, R40 ;  /* 0x000000ffff087224 */ /* 0x000fe200078e0028 */
[----:B------:R-:W-:Y:S02]  /*2a10*/  PRMT R42, R5, 0x9910, RZ ;  /* 0x00009910052a7816 */ /* 0x000fe400000000ff */
[----:B------:R-:W-:Y:S02]  /*2a20*/  SHF.R.U32.HI R41, RZ, 0x1f, R16 ;  /* 0x0000001fff297819 */ /* 0x000fe40000011610 */
[----:B------:R-:W-:-:S02]  /*2a30*/  LEA.HI R40, R39, R30, RZ, 0x4 ;  /* 0x0000001e27287211 */ /* 0x000fc400078f20ff */
[----:B------:R-:W-:Y:S02]  /*2a40*/  SHF.R.S32.HI R8, RZ, 0xf, R8 ;  /* 0x0000000fff087819 */ /* 0x000fe40000011408 */
[----:B------:R-:W-:Y:S02]  /*2a50*/  SHF.R.S32.HI R39, RZ, 0xf, R42 ;  /* 0x0000000fff277819 */ /* 0x000fe4000001142a */
[----:B------:R-:W-:Y:S02]  /*2a60*/  LEA.HI.SX32 R41, R16, R41, 0x17 ;  /* 0x0000002910297211 */ /* 0x000fe400078fbaff */
[----:B------:R-:W-:Y:S02]  /*2a70*/  SHF.R.S32.HI R16, RZ, 0x4, R40 ;  /* 0x00000004ff107819 */ /* 0x000fe40000011428 */
[----:B------:R-:W-:Y:S02]  /*2a80*/  LOP3.LUT R43, R8, 0xffff, RZ, 0xc0, !PT ;  /* 0x0000ffff082b7812 */ /* 0x000fe400078ec0ff */
[----:B------:R-:W-:Y:S01]  /*2a90*/  LOP3.LUT R40, R39, 0xffff, RZ, 0xc0, !PT ;  /* 0x0000ffff27287812 */ /* 0x000fe200078ec0ff */
[----:B------:R-:W-:Y:S01]  /*2aa0*/  IMAD R8, R31, -0x2d90, R38 ;  /* 0xffffd2701f087824 */ /* 0x000fe200078e0226 */
[----:B------:R-:W-:-:S02]  /*2ab0*/  LEA.HI R31, R43, R4, RZ, 0x12 ;  /* 0x000000042b1f7211 */ /* 0x000fc400078f90ff */
[----:B------:R-:W-:Y:S01]  /*2ac0*/  LEA.HI R39, R40, R5, RZ, 0x12 ;  /* 0x0000000528277211 */ /* 0x000fe200078f90ff */
[----:B------:R-:W-:Y:S01]  /*2ad0*/  IMAD.HI R38, R9, 0x1948b0fd, RZ ;  /* 0x1948b0fd09267827 */ /* 0x000fe200078e02ff */
[----:B------:R-:W-:Y:S02]  /*2ae0*/  LOP3.LUT R31, R31, 0xfffc, RZ, 0xc0, !PT ;  /* 0x0000fffc1f1f7812 */ /* 0x000fe400078ec0ff */
[----:B------:R-:W-:Y:S01]  /*2af0*/  LOP3.LUT R40, R39, 0x3fc, RZ, 0xc0, !PT ;  /* 0x000003fc27287812 */ /* 0x000fe200078ec0ff */
[----:B------:R-:W-:Y:S01]  /*2b00*/  IMAD.HI R42, R16, 0x1948b0fd, RZ ;  /* 0x1948b0fd102a7827 */ /* 0x000fe200078e02ff */
[----:B------:R-:W-:-:S03]  /*2b10*/  SHF.R.U32.HI R39, RZ, 0x1f, R38 ;  /* 0x0000001fff277819 */ /* 0x000fc60000011626 */
[----:B------:R-:W-:Y:S01]  /*2b20*/  IMAD R30, R41, -0x1440, R30 ;  /* 0xffffebc0291e7824 */ /* 0x000fe200078e021e */
[----:B------:R-:W-:Y:S01]  /*2b30*/  SHF.R.U32.HI R41, RZ, 0x1f, R42 ;  /* 0x0000001fff297819 */ /* 0x000fe2000001162a */
[----:B------:R-:W-:Y:S02]  /*2b40*/  IMAD.MOV R43, RZ, RZ, -R31 ;  /* 0x000000ffff2b7224 */ /* 0x000fe400078e0a1f */
[----:B------:R-:W-:Y:S01]  /*2b50*/  IMAD.MOV R44, RZ, RZ, -R40 ;  /* 0x000000ffff2c7224 */ /* 0x000fe200078e0a28 */
[----:B------:R-:W-:Y:S02]  /*2b60*/  LEA.HI.SX32 R40, R38, R39, 0x1b ;  /* 0x0000002726287211 */ /* 0x000fe400078fdaff */
[----:B------:R-:W-:Y:S02]  /*2b70*/  LEA.HI.SX32 R31, R42, R41, 0x1b ;  /* 0x000000292a1f7211 */ /* 0x000fe400078fdaff */
[----:B------:R-:W-:Y:S02]  /*2b80*/  PRMT R39, R43, 0x7710, RZ ;  /* 0x000077102b277816 */ /* 0x000fe400000000ff */
[----:B------:R-:W-:-:S03]  /*2b90*/  PRMT R42, R44, 0x7710, RZ ;  /* 0x000077102c2a7816 */ /* 0x000fc600000000ff */
[----:B------:R-:W-:Y:S02]  /*2ba0*/  IMAD.IADD R4, R4, 0x1, R39 ;  /* 0x0000000104047824 */ /* 0x000fe400078e0227 */
[----:B------:R-:W-:Y:S01]  /*2bb0*/  IMAD.IADD R5, R5, 0x1, R42 ;  /* 0x0000000105057824 */ /* 0x000fe200078e022a */
[----:B------:R-:W-:Y:S01]  /*2bc0*/  SHF.R.U32.HI R38, RZ, 0x1, R29 ;  /* 0x00000001ff267819 */ /* 0x000fe2000001161d */
[----:B------:R-:W-:Y:S01]  /*2bd0*/  IMAD R9, R40, -0x144, R9 ;  /* 0xfffffebc28097824 */ /* 0x000fe200078e0209 */
[----:B------:R-:W-:Y:S02]  /*2be0*/  PRMT R4, R4, 0x9910, RZ ;  /* 0x0000991004047816 */ /* 0x000fe400000000ff */
[----:B------:R-:W-:Y:S01]  /*2bf0*/  LOP3.LUT R38, R38, 0x1, RZ, 0xc0, !PT ;  /* 0x0000000126267812 */ /* 0x000fe200078ec0ff */
[----:B------:R-:W-:Y:S01]  /*2c00*/  FADD R13, R13, R22 ;  /* 0x000000160d0d7221 */ /* 0x000fe20000000000 */
[----:B------:R-:W-:Y:S01]  /*2c10*/  FADD R37, R37, R12 ;  /* 0x0000000c25257221 */ /* 0x000fe20000000000 */
[----:B------:R-:W-:-:S03]  /*2c20*/  FADD R36, R36, R27 ;  /* 0x0000001b24247221 */ /* 0x000fc60000000000 */
[----:B------:R-:W-:Y:S01]  /*2c30*/  @P2 FSEL R36, R13, RZ, P6 ;  /* 0x000000ff0d242208 */ /* 0x000fe20003000000 */
[----:B------:R-:W-:Y:S02]  /*2c40*/  IMAD.MOV.U32 R42, RZ, RZ, RZ ;  /* 0x000000ffff2a7224 */ /* 0x000fe400078e00ff */
[----:B------:R-:W-:Y:S02]  /*2c50*/  IMAD R31, R31, -0x144, R16 ;  /* 0xfffffebc1f1f7824 */ /* 0x000fe400078e0210 */
[----:B------:R-:W-:Y:S01]  /*2c60*/  IMAD.MOV.U32 R27, RZ, RZ, RZ ;  /* 0x000000ffff1b7224 */ /* 0x000fe200078e00ff */
[----:B--2---:R-:W-:Y:S02]  /*2c70*/  SEL R40, R21, RZ, P1 ;  /* 0x000000ff15287207 */ /* 0x004fe40000800000 */
[----:B------:R-:W-:Y:S02]  /*2c80*/  PRMT R21, R5, 0x9910, RZ ;  /* 0x0000991005157816 */ /* 0x000fe400000000ff */
[----:B---3--:R-:W-:Y:S01]  /*2c90*/  SEL R17, R17, RZ, P1 ;  /* 0x000000ff11117207 */ /* 0x008fe20000800000 */
[----:B------:R-:W-:Y:S01]  /*2ca0*/  IMAD.MOV.U32 R5, RZ, RZ, R4 ;  /* 0x000000ffff057224 */ /* 0x000fe200078e0004 */
[----:B------:R-:W-:Y:S01]  /*2cb0*/  ISETP.NE.U32.AND P1, PT, R38, 0x1, PT ;  /* 0x000000012600780c */ /* 0x000fe20003f25070 */
[----:B------:R-:W-:-:S02]  /*2cc0*/  IMAD.MOV.U32 R4, RZ, RZ, R21 ;  /* 0x000000ffff047224 */ /* 0x000fc400078e0015 */
[----:B------:R-:W-:Y:S01]  /*2cd0*/  FADD R12, R17, R40 ;  /* 0x00000028110c7221 */ /* 0x000fe20000000000 */
[----:B------:R-:W-:Y:S01]  /*2ce0*/  ISETP.LT.AND P2, PT, R32, 0x79e540, !P1 ;  /* 0x0079e5402000780c */ /* 0x000fe20004f41270 */
[----:B------:R-:W-:-:S03]  /*2cf0*/  IMAD R4, R4, 0x1440, RZ ;  /* 0x0000144004047824 */ /* 0x000fc600078e02ff */
[----:B------:R-:W-:Y:S02]  /*2d00*/  @P3 FSEL R37, R12, RZ, P4 ;  /* 0x000000ff0c253208 */ /* 0x000fe40002000000 */
[----:B------:R-:W-:Y:S01]  /*2d10*/  ISETP.GT.AND P3, PT, R6, 0x600f, PT ;  /* 0x0000600f0600780c */ /* 0x000fe20003f64270 */
[----:B------:R-:W-:Y:S01]  /*2d20*/  IMAD R5, R5, 0x2d90, R8 ;  /* 0x00002d9005057824 */ /* 0x000fe200078e0208 */
[----:B------:R-:W-:Y:S01]  /*2d30*/  PRMT R13, R4, 0x9910, RZ ;  /* 0x00009910040d7816 */ /* 0x000fe200000000ff */
[----:B------:R-:W-:Y:S01]  /*2d40*/  IMAD.MOV.U32 R21, RZ, RZ, RZ ;  /* 0x000000ffff157224 */ /* 0x000fe200078e00ff */
[----:B------:R-:W-:Y:S01]  /*2d50*/  ISETP.LT.AND P6, PT, R32, 0x79e540, P3 ;  /* 0x0079e5402000780c */ /* 0x000fe20001fc1270 */
[----:B------:R-:W-:-:S04]  /*2d60*/  IMAD.WIDE R4, R5, 0x4, R50 ;  /* 0x0000000405047825 */ /* 0x000fc800078e0232 */
[----:B------:R-:W-:Y:S01]  /*2d70*/  IMAD.WIDE R8, R9, 0x4, R52 ;  /* 0x0000000409087825 */ /* 0x000fe200078e0234 */
[----:B------:R-:W2:Y:S03]  /*2d80*/  @P2 LDG.E.EL R42, desc[UR4][R4.64] ;  /* 0x00000004042a2981 */ /* 0x000ea6000c2e1900 */
[----:B------:R-:W-:Y:S01]  /*2d90*/  IMAD.IADD R13, R13, 0x1, R30 ;  /* 0x000000010d0d7824 */ /* 0x000fe200078e021e */
[----:B------:R0:W3:Y:S01]  /*2da0*/  @P2 LDG.E.EL R21, desc[UR4][R8.64] ;  /* 0x0000000408152981 */ /* 0x0000e2000c2e1900 */
[----:B------:R-:W-:Y:S02]  /*2db0*/  IMAD.MOV.U32 R12, RZ, RZ, RZ ;  /* 0x000000ffff0c7224 */ /* 0x000fe400078e00ff */
[----:B------:R-:W-:-:S04]  /*2dc0*/  IMAD.WIDE R16, R13, 0x4, R54 ;  /* 0x000000040d107825 */ /* 0x000fc800078e0236 */
[----:B------:R-:W-:Y:S01]  /*2dd0*/  IMAD.WIDE R30, R31, 0x4, R56 ;  /* 0x000000041f1e7825 */ /* 0x000fe200078e0238 */
[----:B------:R1:W4:Y:S04]  /*2de0*/  @P6 LDG.E.EL R27, desc[UR4][R16.64] ;  /* 0x00000004101b6981 */ /* 0x000328000c2e1900 */
[----:B------:R5:W4:Y:S01]  /*2df0*/  @P6 LDG.E.EL R12, desc[UR4][R30.64] ;  /* 0x000000041e0c6981 */ /* 0x000b22000c2e1900 */
[----:B------:R-:W-:-:S05]  /*2e00*/  IMAD.HI R22, R3, 0x10cd2063, RZ ;  /* 0x10cd206303167827 */ /* 0x000fca00078e02ff */
[----:B------:R-:W-:Y:S01]  /*2e10*/  SHF.R.U32.HI R13, RZ, 0x1f, R22 ;  /* 0x0000001fff0d7819 */ /* 0x000fe20000011616 */
[----:B------:R-:W-:-:S03]  /*2e20*/  IMAD.HI R38, R19, 0x10cd2063, RZ ;  /* 0x10cd206313267827 */ /* 0x000fc600078e02ff */
[----:B------:R-:W-:Y:S02]  /*2e30*/  LEA.HI.SX32 R22, R22, R13, 0xf ;  /* 0x0000000d16167211 */ /* 0x000fe400078f7aff */
[----:B0-----:R-:W-:-:S03]  /*2e40*/  SHF.R.U32.HI R9, RZ, 0x1f, R38 ;  /* 0x0000001fff097819 */ /* 0x001fc60000011626 */
[----:B------:R-:W-:Y:S01]  /*2e50*/  IMAD R5, R22, -0x1e7950, R3 ;  /* 0xffe186b016057824 */ /* 0x000fe200078e0203 */
[----:B------:R-:W-:-:S03]  /*2e60*/  LEA.HI.SX32 R38, R38, R9, 0xf ;  /* 0x0000000926267211 */ /* 0x000fc600078f7aff */
[----:B------:R-:W-:-:S04]  /*2e70*/  IMAD.HI R8, R5, 0x1948b0fd, RZ ;  /* 0x1948b0fd05087827 */ /* 0x000fc800078e02ff */
[----:B------:R-:W-:Y:S01]  /*2e80*/  IMAD R13, R38, -0x1e7950, R19 ;  /* 0xffe186b0260d7824 */ /* 0x000fe200078e0213 */
[----:B------:R-:W-:Y:S01]  /*2e90*/  SHF.R.U32.HI R9, RZ, 0x1f, R8 ;  /* 0x0000001fff097819 */ /* 0x000fe20000011608 */
[--C-:B------:R-:W-:Y:S01]  /*2ea0*/  IMAD R4, R22, 0x144000, R5.reuse ;  /* 0x0014400016047824 */ /* 0x100fe200078e0205 */
[----:B-1----:R-:W-:Y:S02]  /*2eb0*/  SHF.R.S32.HI R16, RZ, 0x1f, R5 ;  /* 0x0000001fff107819 */ /* 0x002fe40000011405 */
[----:B-----5:R-:W-:Y:S01]  /*2ec0*/  SHF.R.S32.HI R30, RZ, 0x1f, R13 ;  /* 0x0000001fff1e7819 */ /* 0x020fe2000001140d */
[----:B------:R-:W-:Y:S01]  /*2ed0*/  IMAD.HI R19, R4, 0x1948b0fd, RZ ;  /* 0x1948b0fd04137827 */ /* 0x000fe200078e02ff */
[----:B------:R-:W-:-:S03]  /*2ee0*/  LEA.HI.SX32 R8, R8, R9, 0xf ;  /* 0x0000000908087211 */ /* 0x000fc600078f7aff */
[----:B------:R-:W-:Y:S01]  /*2ef0*/  IMAD R9, R22, 0x144000, R13 ;  /* 0x0014400016097824 */ /* 0x000fe200078e020d */
[----:B------:R-:W-:Y:S02]  /*2f00*/  LEA.HI R4, R16, R5, RZ, 0xc ;  /* 0x0000000510047211 */ /* 0x000fe400078f60ff */
[----:B------:R-:W-:Y:S01]  /*2f10*/  LEA.HI R30, R30, R13, RZ, 0xc ;  /* 0x0000000d1e1e7211 */ /* 0x000fe200078f60ff */
[----:B------:R-:W-:Y:S01]  /*2f20*/  IMAD.HI R17, R9, 0x1948b0fd, RZ ;  /* 0x1948b0fd09117827 */ /* 0x000fe200078e02ff */
[----:B------:R-:W-:-:S03]  /*2f30*/  SHF.R.U32.HI R16, RZ, 0x1f, R19 ;  /* 0x0000001fff107819 */ /* 0x000fc60000011613 */
[----:B------:R-:W-:Y:S01]  /*2f40*/  IMAD.HI R38, R13, 0x1948b0fd, RZ ;  /* 0x1948b0fd0d267827 */ /* 0x000fe200078e02ff */
[----:B------:R-:W-:Y:S02]  /*2f50*/  SHF.R.U32.HI R4, RZ, 0xc, R4 ;  /* 0x0000000cff047819 */ /* 0x000fe40000011604 */
[----:B------:R-:W-:Y:S02]  /*2f60*/  SHF.R.U32.HI R9, RZ, 0xc, R30 ;  /* 0x0000000cff097819 */ /* 0x000fe4000001161e */
[----:B------:R-:W-:Y:S02]  /*2f70*/  LEA.HI.SX32 R19, R19, R16, 0xf ;  /* 0x0000001013137211 */ /* 0x000fe400078f7aff */
[----:B------:R-:W-:Y:S02]  /*2f80*/  SHF.R.U32.HI R16, RZ, 0x1f, R17 ;  /* 0x0000001fff107819 */ /* 0x000fe40000011611 */
[----:B------:R-:W-:Y:S02]  /*2f90*/  SHF.R.U32.HI R39, RZ, 0x1f, R38 ;  /* 0x0000001fff277819 */ /* 0x000fe40000011626 */
[----:B------:R-:W-:-:S02]  /*2fa0*/  PRMT R31, R4, 0x9910, RZ ;  /* 0x00009910041f7816 */ /* 0x000fc400000000ff */
[----:B------:R-:W-:Y:S02]  /*2fb0*/  PRMT R30, R9, 0x9910, RZ ;  /* 0x00009910091e7816 */ /* 0x000fe400000000ff */
[----:B------:R-:W-:Y:S02]  /*2fc0*/  PRMT R40, R19, 0x9910, RZ ;  /* 0x0000991013287816 */ /* 0x000fe400000000ff */
[----:B------:R-:W-:Y:S02]  /*2fd0*/  LEA.HI.SX32 R17, R17, R16, 0xf ;  /* 0x0000001011117211 */ /* 0x000fe400078f7aff */
[----:B------:R-:W-:Y:S01]  /*2fe0*/  LEA.HI.SX32 R16, R38, R39, 0xf ;  /* 0x0000002726107211 */ /* 0x000fe200078f7aff */
[----:B------:R-:W-:Y:S01]  /*2ff0*/  IMAD R31, R31, 0x6523, RZ ;  /* 0x000065231f1f7824 */ /* 0x000fe200078e02ff */
[----:B------:R-:W-:Y:S01]  /*3000*/  SHF.R.S32.HI R38, RZ, 0xf, R40 ;  /* 0x0000000fff267819 */ /* 0x000fe20000011428 */
[----:B------:R-:W-:-:S03]  /*3010*/  IMAD R30, R30, 0x6523, RZ ;  /* 0x000065231e1e7824 */ /* 0x000fc600078e02ff */
[----:B------:R-:W-:Y:S02]  /*3020*/  LOP3.LUT R38, R38, 0xffff, RZ, 0xc0, !PT ;  /* 0x0000ffff26267812 */ /* 0x000fe400078ec0ff */
[----:B------:R-:W-:Y:S02]  /*3030*/  SHF.R.S32.HI R39, RZ, 0x10, R31 ;  /* 0x00000010ff277819 */ /* 0x000fe4000001141f */
[----:B------:R-:W-:Y:S02]  /*3040*/  SHF.R.S32.HI R40, RZ, 0x10, R30 ;  /* 0x00000010ff287819 */ /* 0x000fe4000001141e */
[----:B------:R-:W-:Y:S02]  /*3050*/  PRMT R41, R17, 0x9910, RZ ;  /* 0x0000991011297816 */ /* 0x000fe400000000ff */
[----:B------:R-:W-:Y:S02]  /*3060*/  LEA.HI R38, R38, R19, RZ, 0x12 ;  /* 0x0000001326267211 */ /* 0x000fe400078f90ff */
[----:B------:R-:W-:-:S02]  /*3070*/  LOP3.LUT R43, R39, 0xffff, RZ, 0xc0, !PT ;  /* 0x0000ffff272b7812 */ /* 0x000fc400078ec0ff */
[----:B------:R-:W-:Y:S02]  /*3080*/  LOP3.LUT R44, R40, 0xffff, RZ, 0xc0, !PT ;  /* 0x0000ffff282c7812 */ /* 0x000fe400078ec0ff */
[----:B------:R-:W-:Y:S02]  /*3090*/  SHF.R.S32.HI R39, RZ, 0xf, R41 ;  /* 0x0000000fff277819 */ /* 0x000fe40000011429 */
[----:B------:R-:W-:Y:S02]  /*30a0*/  LOP3.LUT R38, R38, 0xfffc, RZ, 0xc0, !PT ;  /* 0x0000fffc26267812 */ /* 0x000fe400078ec0ff */
[----:B------:R-:W-:Y:S02]  /*30b0*/  SHF.R.U32.HI R41, RZ, 0xf, R44 ;  /* 0x0000000fff297819 */ /* 0x000fe4000001162c */
[----:B------:R-:W-:Y:S01]  /*30c0*/  LOP3.LUT R44, R39, 0xffff, RZ, 0xc0, !PT ;  /* 0x0000ffff272c7812 */ /* 0x000fe200078ec0ff */
[----:B------:R-:W-:Y:S01]  /*30d0*/  IMAD.MOV R38, RZ, RZ, -R38 ;  /* 0x000000ffff267224 */ /* 0x000fe200078e0a26 */
[----:B------:R-:W-:-:S02]  /*30e0*/  SHF.R.U32.HI R40, RZ, 0xf, R43 ;  /* 0x0000000fff287819 */ /* 0x000fc4000001162b */
[----:B------:R-:W-:Y:S02]  /*30f0*/  LEA.HI.SX32 R41, R30, R41, 0x9 ;  /* 0x000000291e297211 */ /* 0x000fe400078f4aff */
[----:B------:R-:W-:Y:S02]  /*3100*/  LEA.HI R30, R44, R17, RZ, 0x12 ;  /* 0x000000112c1e7211 */ /* 0x000fe400078f90ff */
[----:B------:R-:W-:Y:S02]  /*3110*/  LEA.HI.SX32 R40, R31, R40, 0x9 ;  /* 0x000000281f287211 */ /* 0x000fe400078f4aff */
[----:B------:R-:W-:Y:S02]  /*3120*/  PRMT R38, R38, 0x7710, RZ ;  /* 0x0000771026267816 */ /* 0x000fe400000000ff */
[----:B------:R-:W-:Y:S02]  /*3130*/  LOP3.LUT R30, R30, 0xfffc, RZ, 0xc0, !PT ;  /* 0x0000fffc1e1e7812 */ /* 0x000fe400078ec0ff */
[----:B------:R-:W-:Y:S01]  /*3140*/  PRMT R31, R40, 0x9910, RZ ;  /* 0x00009910281f7816 */ /* 0x000fe200000000ff */
[----:B------:R-:W-:Y:S01]  /*3150*/  IMAD.IADD R19, R19, 0x1, R38 ;  /* 0x0000000113137824 */ /* 0x000fe200078e0226 */
[----:B------:R-:W-:Y:S01]  /*3160*/  PRMT R39, R41, 0x9910, RZ ;  /* 0x0000991029277816 */ /* 0x000fe200000000ff */
[----:B------:R-:W-:-:S02]  /*3170*/  IMAD.MOV R38, RZ, RZ, -R30 ;  /* 0x000000ffff267224 */ /* 0x000fc400078e0a1e */
[----:B------:R-:W-:Y:S02]  /*3180*/  IMAD R30, R31, 0x144, RZ ;  /* 0x000001441f1e7824 */ /* 0x000fe400078e02ff */
[----:B------:R-:W-:Y:S02]  /*3190*/  IMAD R31, R39, 0x144, RZ ;  /* 0x00000144271f7824 */ /* 0x000fe400078e02ff */
[----:B------:R-:W-:Y:S02]  /*31a0*/  IMAD.MOV R30, RZ, RZ, -R30 ;  /* 0x000000ffff1e7224 */ /* 0x000fe400078e0a1e */
[----:B------:R-:W-:-:S03]  /*31b0*/  IMAD.MOV R39, RZ, RZ, -R31 ;  /* 0x000000ffff277224 */ /* 0x000fc600078e0a1f */
[----:B------:R-:W-:Y:S02]  /*31c0*/  PRMT R31, R30, 0x7710, RZ ;  /* 0x000077101e1f7816 */ /* 0x000fe400000000ff */
[----:B------:R-:W-:Y:S02]  /*31d0*/  PRMT R38, R38, 0x7710, RZ ;  /* 0x0000771026267816 */ /* 0x000fe400000000ff */
[----:B------:R-:W-:Y:S01]  /*31e0*/  PRMT R30, R39, 0x7710, RZ ;  /* 0x00007710271e7816 */ /* 0x000fe200000000ff */
[----:B------:R-:W-:Y:S01]  /*31f0*/  IMAD.IADD R4, R4, 0x1, R31 ;  /* 0x0000000104047824 */ /* 0x000fe200078e021f */
[----:B------:R-:W-:Y:S01]  /*3200*/  ISETP.GE.AND P4, PT, R11, 0x4000, PT ;  /* 0x000040000b00780c */ /* 0x000fe20003f86270 */
[----:B------:R-:W-:Y:S01]  /*3210*/  IMAD.IADD R17, R17, 0x1, R38 ;  /* 0x0000000111117824 */ /* 0x000fe200078e0226 */
[----:B------:R-:W-:Y:S01]  /*3220*/  PRMT R19, R19, 0x9910, RZ ;  /* 0x0000991013137816 */ /* 0x000fe200000000ff */
[----:B------:R-:W-:Y:S01]  /*3230*/  IMAD.IADD R38, R9, 0x1, R30 ;  /* 0x0000000109267824 */ /* 0x000fe200078e021e */
[----:B------:R-:W-:Y:S01]  /*3240*/  PRMT R9, R4, 0x9910, RZ ;  /* 0x0000991004097816 */ /* 0x000fe200000000ff */
[----:B------:R-:W-:Y:S01]  /*3250*/  IMAD R8, R8, -0x144000, R5 ;  /* 0xffebc00008087824 */ /* 0x000fe200078e0205 */
[----:B------:R-:W-:Y:S01]  /*3260*/  PRMT R4, R17, 0x9910, RZ ;  /* 0x0000991011047816 */ /* 0x000fe200000000ff */
[----:B------:R-:W-:-:S02]  /*3270*/  IMAD R31, R16, -0x144000, R13 ;  /* 0xffebc000101f7824 */ /* 0x000fc400078e020d */
[----:B------:R-:W-:Y:S02]  /*3280*/  IMAD R8, R19, 0x144000, R8 ;  /* 0x0014400013087824 */ /* 0x000fe400078e0208 */
[----:B------:R-:W-:Y:S02]  /*3290*/  IMAD.MOV.U32 R17, RZ, RZ, R9 ;  /* 0x000000ffff117224 */ /* 0x000fe400078e0009 */
[----:B------:R-:W-:Y:S02]  /*32a0*/  IMAD.MOV.U32 R40, RZ, RZ, RZ ;  /* 0x000000ffff287224 */ /* 0x000fe400078e00ff */
[----:B------:R-:W-:Y:S02]  /*32b0*/  IMAD.MOV.U32 R39, RZ, RZ, RZ ;  /* 0x000000ffff277224 */ /* 0x000fe400078e00ff */
[----:B------:R-:W-:-:S04]  /*32c0*/  IMAD.WIDE R8, R8, 0x4, R58 ;  /* 0x0000000408087825 */ /* 0x000fc800078e023a */
[----:B------:R-:W-:-:S04]  /*32d0*/  IMAD.WIDE R16, R17, 0x4, R60 ;  /* 0x0000000411107825 */ /* 0x000fc800078e023c */
[----:B------:R-:W-:Y:S02]  /*32e0*/  IMAD R31, R4, 0x144000, R31 ;  /* 0x00144000041f7824 */ /* 0x000fe400078e021f */
[----:B------:R-:W-:Y:S01]  /*32f0*/  IMAD.MOV.U32 R4, RZ, RZ, RZ ;  /* 0x000000ffff047224 */ /* 0x000fe200078e00ff */
[----:B--2---:R-:W-:Y:S02]  /*3300*/  SEL R42, R42, RZ, P2 ;  /* 0x000000ff2a2a7207 */ /* 0x004fe40001000000 */
[----:B---3--:R-:W-:Y:S02]  /*3310*/  SEL R21, R21, RZ, P2 ;  /* 0x000000ff15157207 */ /* 0x008fe40001000000 */
[----:B------:R-:W-:Y:S02]  /*3320*/  ISETP.LT.AND P2, PT, R3, 0x79e540, !P4 ;  /* 0x0079e5400300780c */ /* 0x000fe40006741270 */
[----:B----4-:R-:W-:Y:S02]  /*3330*/  SEL R19, R27, RZ, P6 ;  /* 0x000000ff1b137207 */ /* 0x010fe40003000000 */
[----:B------:R-:W-:-:S02]  /*3340*/  SEL R30, R12, RZ, P6 ;  /* 0x000000ff0c1e7207 */ /* 0x000fc40003000000 */
[----:B------:R-:W-:-:S07]  /*3350*/  ISETP.LT.AND P6, PT, R24, 0x4000, !P0 ;  /* 0x000040001800780c */ /* 0x000fce00047c1270 */
[----:B------:R0:W2:Y:S01]  /*3360*/  @P2 LDG.E.EL R40, desc[UR4][R8.64] ;  /* 0x0000000408282981 */ /* 0x0000a2000c2e1900 */
[----:B------:R-:W-:Y:S01]  /*3370*/  PRMT R27, R38, 0x9910, RZ ;  /* 0x00009910261b7816 */ /* 0x000fe200000000ff */
[----:B------:R-:W-:Y:S02]  /*3380*/  IMAD.MOV.U32 R38, RZ, RZ, RZ ;  /* 0x000000ffff267224 */ /* 0x000fe400078e00ff */
[----:B------:R1:W3:Y:S01]  /*3390*/  @P2 LDG.E.EL R39, desc[UR4][R16.64] ;  /* 0x0000000410272981 */ /* 0x0002e2000c2e1900 */
[----:B0-----:R-:W-:-:S04]  /*33a0*/  IMAD.WIDE R8, R31, 0x4, R58 ;  /* 0x000000041f087825 */ /* 0x001fc800078e023a */
[----:B-1----:R-:W-:Y:S01]  /*33b0*/  IMAD.WIDE R16, R27, 0x4, R60 ;  /* 0x000000041b107825 */ /* 0x002fe200078e023c */
[----:B------:R0:W4:Y:S04]  /*33c0*/  @P6 LDG.E.EL R4, desc[UR4][R8.64] ;  /* 0x0000000408046981 */ /* 0x000128000c2e1900 */
[----:B------:R1:W5:Y:S01]  /*33d0*/  @P6 LDG.E.EL R38, desc[UR4][R16.64] ;  /* 0x0000000410266981 */ /* 0x000362000c2e1900 */
[----:B------:R-:W-:-:S05]  /*33e0*/  IMAD.HI R12, R26, 0x10cd2063, RZ ;  /* 0x10cd20631a0c7827 */ /* 0x000fca00078e02ff */
[----:B------:R-:W-:-:S04]  /*33f0*/  SHF.R.U32.HI R27, RZ, 0x1f, R12 ;  /* 0x0000001fff1b7819 */ /* 0x000fc8000001160c */
[----:B------:R-:W-:-:S05]  /*3400*/  LEA.HI.SX32 R27, R12, R27, 0xf ;  /* 0x0000001b0c1b7211 */ /* 0x000fca00078f7aff */
[----:B------:R-:W-:-:S05]  /*3410*/  IMAD R26, R27, -0x1e7950, R26 ;  /* 0xffe186b01b1a7824 */ /* 0x000fca00078e021a */
[--C-:B------:R-:W-:Y:S01]  /*3420*/  SHF.R.S32.HI R27, RZ, 0x1f, R26.reuse ;  /* 0x0000001fff1b7819 */ /* 0x100fe2000001141a */
[----:B------:R-:W-:-:S03]  /*3430*/  IMAD R12, R22, 0x144000, R26 ;  /* 0x00144000160c7824 */ /* 0x000fc600078e021a */
[----:B------:R-:W-:Y:S01]  /*3440*/  LEA.HI R27, R27, R26, RZ, 0xc ;  /* 0x0000001a1b1b7211 */ /* 0x000fe200078f60ff */
[----:B------:R-:W-:-:S03]  /*3450*/  IMAD.HI R12, R12, 0x1948b0fd, RZ ;  /* 0x1948b0fd0c0c7827 */ /* 0x000fc600078e02ff */
[----:B------:R-:W-:Y:S02]  /*3460*/  SHF.R.U32.HI R27, RZ, 0xc, R27 ;  /* 0x0000000cff1b7819 */ /* 0x000fe4000001161b */
[----:B0-----:R-:W-:Y:S02]  /*3470*/  SHF.R.U32.HI R9, RZ, 0x1f, R12 ;  /* 0x0000001fff097819 */ /* 0x001fe4000001160c */
[----:B-1----:R-:W-:Y:S02]  /*3480*/  PRMT R16, R27, 0x9910, RZ ;  /* 0x000099101b107816 */ /* 0x002fe400000000ff */
[----:B------:R-:W-:-:S03]  /*3490*/  LEA.HI.SX32 R8, R12, R9, 0xf ;  /* 0x000000090c087211 */ /* 0x000fc600078f7aff */
[----:B------:R-:W-:Y:S01]  /*34a0*/  IMAD.MOV.U32 R9, RZ, RZ, R16 ;  /* 0x000000ffff097224 */ /* 0x000fe200078e0010 */
[----:B------:R-:W-:-:S03]  /*34b0*/  PRMT R31, R8, 0x9910, RZ ;  /* 0x00009910081f7816 */ /* 0x000fc600000000ff */
[----:B------:R-:W-:Y:S01]  /*34c0*/  IMAD R9, R9, 0x6523, RZ ;  /* 0x0000652309097824 */ /* 0x000fe200078e02ff */
[----:B------:R-:W-:Y:S01]  /*34d0*/  SHF.R.S32.HI R31, RZ, 0xf, R31 ;  /* 0x0000000fff1f7819 */ /* 0x000fe2000001141f */
[----:B------:R-:W-:-:S03]  /*34e0*/  IMAD.HI R17, R28, 0x10cd2063, RZ ;  /* 0x10cd20631c117827 */ /* 0x000fc600078e02ff */
[----:B------:R-:W-:Y:S02]  /*34f0*/  SHF.R.S32.HI R41, RZ, 0x10, R9 ;  /* 0x00000010ff297819 */ /* 0x000fe40000011409 */
[----:B------:R-:W-:Y:S02]  /*3500*/  LOP3.LUT R43, R31, 0xffff, RZ, 0xc0, !PT ;  /* 0x0000ffff1f2b7812 */ /* 0x000fe400078ec0ff */
[----:B------:R-:W-:Y:S01]  /*3510*/  SHF.R.U32.HI R44, RZ, 0x1f, R17 ;  /* 0x0000001fff2c7819 */ /* 0x000fe20000011611 */
[----:B------:R-:W-:Y:S01]  /*3520*/  IMAD.HI R16, R14, 0x10cd2063, RZ ;  /* 0x10cd20630e107827 */ /* 0x000fe200078e02ff */
[----:B------:R-:W-:Y:S02]  /*3530*/  LOP3.LUT R41, R41, 0xffff, RZ, 0xc0, !PT ;  /* 0x0000ffff29297812 */ /* 0x000fe400078ec0ff */
[----:B------:R-:W-:Y:S01]  /*3540*/  LEA.HI R43, R43, R8, RZ, 0x12 ;  /* 0x000000082b2b7211 */ /* 0x000fe200078f90ff */
[----:B------:R-:W-:Y:S01]  /*3550*/  IMAD.HI R12, R2, 0x10cd2063, RZ ;  /* 0x10cd2063020c7827 */ /* 0x000fe200078e02ff */
[----:B------:R-:W-:-:S02]  /*3560*/  LEA.HI.SX32 R17, R17, R44, 0xf ;  /* 0x0000002c11117211 */ /* 0x000fc400078f7aff */
[----:B------:R-:W-:Y:S02]  /*3570*/  SHF.R.U32.HI R44, RZ, 0xf, R41 ;  /* 0x0000000fff2c7819 */ /* 0x000fe40000011629 */
[----:B------:R-:W-:Y:S02]  /*3580*/  SHF.R.U32.HI R41, RZ, 0x1f, R16 ;  /* 0x0000001fff297819 */ /* 0x000fe40000011610 */
[----:B------:R-:W-:Y:S02]  /*3590*/  LOP3.LUT R43, R43, 0xfffc, RZ, 0xc0, !PT ;  /* 0x0000fffc2b2b7812 */ /* 0x000fe400078ec0ff */
[----:B------:R-:W-:Y:S02]  /*35a0*/  SHF.R.U32.HI R31, RZ, 0x1f, R12 ;  /* 0x0000001fff1f7819 */ /* 0x000fe4000001160c */
[----:B------:R-:W-:Y:S01]  /*35b0*/  LEA.HI.SX32 R44, R9, R44, 0x9 ;  /* 0x0000002c092c7211 */ /* 0x000fe200078f4aff */
[----:B------:R-:W-:Y:S01]  /*35c0*/  IMAD.MOV R43, RZ, RZ, -R43 ;  /* 0x000000ffff2b7224 */ /* 0x000fe200078e0a2b */
[----:B------:R-:W-:Y:S01]  /*35d0*/  LEA.HI.SX32 R9, R16, R41, 0xf ;  /* 0x0000002910097211 */ /* 0x000fe200078f7aff */
[----:B------:R-:W-:Y:S01]  /*35e0*/  IMAD.HI R16, R26, 0x1948b0fd, RZ ;  /* 0x1948b0fd1a107827 */ /* 0x000fe200078e02ff */
[----:B------:R-:W-:-:S02]  /*35f0*/  LEA.HI.SX32 R12, R12, R31, 0xf ;  /* 0x0000001f0c0c7211 */ /* 0x000fc400078f7aff */
[----:B------:R-:W-:Y:S01]  /*3600*/  PRMT R31, R44, 0x9910, RZ ;  /* 0x000099102c1f7816 */ /* 0x000fe200000000ff */
[----:B------:R-:W-:Y:S02]  /*3610*/  IMAD R28, R17, -0x1e7950, R28 ;  /* 0xffe186b0111c7824 */ /* 0x000fe400078e021c */
[----:B------:R-:W-:Y:S01]  /*3620*/  FADD R42, R42, R21 ;  /* 0x000000152a2a7221 */ /* 0x000fe20000000000 */
[----:B------:R-:W-:Y:S01]  /*3630*/  PRMT R21, R43, 0x7710, RZ ;  /* 0x000077102b157816 */ /* 0x000fe200000000ff */
[----:B------:R-:W-:Y:S01]  /*3640*/  FADD R30, R19, R30 ;  /* 0x0000001e131e7221 */ /* 0x000fe20000000000 */
[----:B------:R-:W-:Y:S01]  /*3650*/  SHF.R.U32.HI R17, RZ, 0x1f, R16 ;  /* 0x0000001fff117819 */ /* 0x000fe20000011610 */
[----:B------:R-:W-:Y:S02]  /*3660*/  IMAD R19, R31, 0x144, RZ ;  /* 0x000001441f137824 */ /* 0x000fe400078e02ff */
[----:B------:R-:W-:Y:S01]  /*3670*/  IMAD R14, R9, -0x1e7950, R14 ;  /* 0xffe186b0090e7824 */ /* 0x000fe200078e020e */
[----:B------:R-:W-:Y:S01]  /*3680*/  LEA.HI.SX32 R9, R16, R17, 0xf ;  /* 0x0000001110097211 */ /* 0x000fe200078f7aff */
[----:B------:R-:W-:-:S02]  /*3690*/  IMAD.IADD R8, R8, 0x1, R21 ;  /* 0x0000000108087824 */ /* 0x000fc400078e0215 */
[----:B------:R-:W-:Y:S02]  /*36a0*/  IMAD.MOV R16, RZ, RZ, -R19 ;  /* 0x000000ffff107224 */ /* 0x000fe400078e0a13 */
[----:B------:R-:W-:Y:S01]  /*36b0*/  IMAD R21, R12, -0x1e7950, R2 ;  /* 0xffe186b00c157824 */ /* 0x000fe200078e0202 */
[----:B------:R-:W-:Y:S02]  /*36c0*/  @P1 FSEL R42, R30, RZ, P3 ;  /* 0x000000ff1e2a1208 */ /* 0x000fe40001800000 */
[----:B------:R-:W-:Y:S01]  /*36d0*/  PRMT R16, R16, 0x7710, RZ ;  /* 0x0000771010107816 */ /* 0x000fe200000000ff */
[----:B------:R-:W-:Y:S01]  /*36e0*/  IMAD.HI R30, R21, 0x1948b0fd, RZ ;  /* 0x1948b0fd151e7827 */ /* 0x000fe200078e02ff */
[----:B------:R-:W-:-:S03]  /*36f0*/  PRMT R8, R8, 0x9910, RZ ;  /* 0x0000991008087816 */ /* 0x000fc600000000ff */
[----:B------:R-:W-:Y:S01]  /*3700*/  IMAD.IADD R31, R27, 0x1, R16 ;  /* 0x000000011b1f7824 */ /* 0x000fe200078e0210 */
[----:B------:R-:W-:Y:S02]  /*3710*/  SHF.R.U32.HI R19, RZ, 0x1f, R30 ;  /* 0x0000001fff137819 */ /* 0x000fe4000001161e */
[----:B------:R-:W-:Y:S01]  /*3720*/  SHF.R.S32.HI R27, RZ, 0x1f, R28 ;  /* 0x0000001fff1b7819 */ /* 0x000fe2000001141c */
[----:B------:R-:W-:Y:S01]  /*3730*/  IMAD R9, R9, -0x144000, R26 ;  /* 0xffebc00009097824 */ /* 0x000fe200078e021a */
[----:B------:R-:W-:Y:S02]  /*3740*/  ISETP.LT.AND P3, PT, R25, 0x4000, !P0 ;  /* 0x000040001900780c */ /* 0x000fe40004761270 */
[----:B------:R-:W-:Y:S02]  /*3750*/  LEA.HI.SX32 R30, R30, R19, 0xf ;  /* 0x000000131e1e7211 */ /* 0x000fe400078f7aff */
[----:B------:R-:W-:Y:S01]  /*3760*/  LEA.HI R19, R27, R28, RZ, 0xc ;  /* 0x0000001c1b137211 */ /* 0x000fe200078f60ff */
[----:B------:R-:W-:Y:S01]  /*3770*/  IMAD.HI R17, R28, 0x1948b0fd, RZ ;  /* 0x1948b0fd1c117827 */ /* 0x000fe200078e02ff */
[----:B------:R-:W-:-:S03]  /*3780*/  CS2R R44, SRZ ;  /* 0x00000000002c7805 */ /* 0x000fc6000001ff00 */
[----:B------:R-:W-:Y:S01]  /*3790*/  IMAD R8, R8, 0x144000, R9 ;  /* 0x0014400008087824 */ /* 0x000fe200078e0209 */
[----:B------:R-:W-:Y:S02]  /*37a0*/  SHF.R.U32.HI R19, RZ, 0xc, R19 ;  /* 0x0000000cff137819 */ /* 0x000fe40000011613 */
[----:B------:R-:W-:Y:S01]  /*37b0*/  SHF.R.U32.HI R16, RZ, 0x1f, R17 ;  /* 0x0000001fff107819 */ /* 0x000fe20000011611 */
[----:B------:R-:W-:Y:S01]  /*37c0*/  IMAD.WIDE R8, R8, 0x4, R58 ;  /* 0x0000000408087825 */ /* 0x000fe200078e023a */
[----:B------:R-:W-:Y:S02]  /*37d0*/  PRMT R31, R31, 0x9910, RZ ;  /* 0x000099101f1f7816 */ /* 0x000fe400000000ff */
[----:B------:R-:W-:Y:S01]  /*37e0*/  PRMT R43, R19, 0x9910, RZ ;  /* 0x00009910132b7816 */ /* 0x000fe200000000ff */
[----:B------:R-:W-:Y:S01]  /*37f0*/  IMAD R27, R22, 0x144000, R28 ;  /* 0x00144000161b7824 */ /* 0x000fe200078e021c */
[----:B------:R-:W-:Y:S01]  /*3800*/  LEA.HI.SX32 R17, R17, R16, 0xf ;  /* 0x0000001011117211 */ /* 0x000fe200078f7aff */
[----:B------:R0:W5:Y:S01]  /*3810*/  @P3 LDG.E.EL R44, desc[UR4][R8.64] ;  /* 0x00000004082c3981 */ /* 0x000162000c2e1900 */
[----:B------:R-:W-:Y:S01]  /*3820*/  SHF.R.S32.HI R16, RZ, 0x1f, R21 ;  /* 0x0000001fff107819 */ /* 0x000fe20000011415 */
[----:B------:R-:W-:-:S03]  /*3830*/  IMAD.HI R27, R27, 0x1948b0fd, RZ ;  /* 0x1948b0fd1b1b7827 */ /* 0x000fc600078e02ff */
[----:B------:R-:W-:Y:S01]  /*3840*/  LEA.HI R16, R16, R21, RZ, 0xc ;  /* 0x0000001510107211 */ /* 0x000fe200078f60ff */
[----:B0-----:R-:W-:-:S04]  /*3850*/  IMAD.WIDE R8, R31, 0x4, R60 ;  /* 0x000000041f087825 */ /* 0x001fc800078e023c */
[----:B------:R-:W-:Y:S01]  /*3860*/  IMAD.MOV.U32 R31, RZ, RZ, R43 ;  /* 0x000000ffff1f7224 */ /* 0x000fe200078e002b */
[----:B------:R-:W-:Y:S01]  /*3870*/  SHF.R.U32.HI R46, RZ, 0x1f, R27 ;  /* 0x0000001fff2e7819 */ /* 0x000fe2000001161b */
[----:B------:R0:W5:Y:S02]  /*3880*/  @P3 LDG.E.EL R45, desc[UR4][R8.64] ;  /* 0x00000004082d3981 */ /* 0x000164000c2e1900 */
[----:B------:R-:W-:Y:S01]  /*3890*/  IMAD R31, R31, 0x6523, RZ ;  /* 0x000065231f1f7824 */ /* 0x000fe200078e02ff */
[----:B------:R-:W-:Y:S02]  /*38a0*/  SHF.R.U32.HI R16, RZ, 0xc, R16 ;  /* 0x0000000cff107819 */ /* 0x000fe40000011610 */
[----:B------:R-:W-:Y:S02]  /*38b0*/  LEA.HI.SX32 R27, R27, R46, 0xf ;  /* 0x0000002e1b1b7211 */ /* 0x000fe400078f7aff */
[----:B------:R-:W-:Y:S02]  /*38c0*/  SHF.R.S32.HI R43, RZ, 0x10, R31 ;  /* 0x00000010ff2b7819 */ /* 0x000fe4000001141f */
[----:B------:R-:W-:-:S02]  /*38d0*/  PRMT R46, R16, 0x9910, RZ ;  /* 0x00009910102e7816 */ /* 0x000fc400000000ff */
[----:B------:R-:W-:-:S03]  /*38e0*/  LOP3.LUT R43, R43, 0xffff, RZ, 0xc0, !PT ;  /* 0x0000ffff2b2b7812 */ /* 0x000fc600078ec0ff */
[----:B0-----:R-:W-:Y:S01]  /*38f0*/  IMAD R8, R46, 0x6523, RZ ;  /* 0x000065232e087824 */ /* 0x001fe200078e02ff */
[----:B------:R-:W-:-:S04]  /*3900*/  SHF.R.U32.HI R46, RZ, 0xf, R43 ;  /* 0x0000000fff2e7819 */ /* 0x000fc8000001162b */
[----:B------:R-:W-:Y:S02]  /*3910*/  LEA.HI.SX32 R9, R31, R46, 0x9 ;  /* 0x0000002e1f097211 */ /* 0x000fe400078f4aff */
[----:B------:R-:W-:-:S04]  /*3920*/  SHF.R.S32.HI R31, RZ, 0x10, R8 ;  /* 0x00000010ff1f7819 */ /* 0x000fc80000011408 */
[----:B------:R-:W-:-:S04]  /*3930*/  LOP3.LUT R31, R31, 0xffff, RZ, 0xc0, !PT ;  /* 0x0000ffff1f1f7812 */ /* 0x000fc800078ec0ff */
[----:B------:R-:W-:-:S04]  /*3940*/  SHF.R.U32.HI R31, RZ, 0xf, R31 ;  /* 0x0000000fff1f7819 */ /* 0x000fc8000001161f */
[----:B------:R-:W-:Y:S02]  /*3950*/  LEA.HI.SX32 R31, R8, R31, 0x9 ;  /* 0x0000001f081f7211 */ /* 0x000fe400078f4aff */
[----:B------:R-:W-:-:S04]  /*3960*/  PRMT R8, R27, 0x9910, RZ ;  /* 0x000099101b087816 */ /* 0x000fc800000000ff */
[----:B------:R-:W-:-:S04]  /*3970*/  SHF.R.S32.HI R8, RZ, 0xf, R8 ;  /* 0x0000000fff087819 */ /* 0x000fc80000011408 */
[----:B------:R-:W-:Y:S01]  /*3980*/  LOP3.LUT R8, R8, 0xffff, RZ, 0xc0, !PT ;  /* 0x0000ffff08087812 */ /* 0x000fe200078ec0ff */
[----:B------:R-:W-:-:S03]  /*3990*/  IMAD R41, R12, 0x144000, R21 ;  /* 0x001440000c297824 */ /* 0x000fc600078e0215 */
[----:B------:R-:W-:Y:S01]  /*39a0*/  LEA.HI R8, R8, R27, RZ, 0x12 ;  /* 0x0000001b08087211 */ /* 0x000fe200078f90ff */
[----:B------:R-:W-:-:S03]  /*39b0*/  IMAD.HI R41, R41, 0x1948b0fd, RZ ;  /* 0x1948b0fd29297827 */ /* 0x000fc600078e02ff */
[----:B------:R-:W-:Y:S02]  /*39c0*/  LOP3.LUT R8, R8, 0xfffc, RZ, 0xc0, !PT ;  /* 0x0000fffc08087812 */ /* 0x000fe400078ec0ff */
[----:B------:R-:W-:-:S03]  /*39d0*/  SHF.R.U32.HI R48, RZ, 0x1f, R41 ;  /* 0x0000001fff307819 */ /* 0x000fc60000011629 */
[----:B------:R-:W-:Y:S01]  /*39e0*/  IMAD.MOV R8, RZ, RZ, -R8 ;  /* 0x000000ffff087224 */ /* 0x000fe200078e0a08 */
[----:B------:R-:W-:-:S04]  /*39f0*/  LEA.HI.SX32 R41, R41, R48, 0xf ;  /* 0x0000003029297211 */ /* 0x000fc800078f7aff */
[----:B------:R-:W-:-:S05]  /*3a00*/  PRMT R8, R8, 0x7710, RZ ;  /* 0x0000771008087816 */ /* 0x000fca00000000ff */
[----:B------:R-:W-:Y:S01]  /*3a10*/  IMAD.IADD R43, R27, 0x1, R8 ;  /* 0x000000011b2b7824 */ /* 0x000fe200078e0208 */
[----:B------:R-:W-:-:S04]  /*3a20*/  PRMT R8, R41, 0x9910, RZ ;  /* 0x0000991029087816 */ /* 0x000fc800000000ff */
[----:B------:R-:W-:-:S04]  /*3a30*/  SHF.R.S32.HI R8, RZ, 0xf, R8 ;  /* 0x0000000fff087819 */ /* 0x000fc80000011408 */
[----:B------:R-:W-:-:S04]  /*3a40*/  LOP3.LUT R8, R8, 0xffff, RZ, 0xc0, !PT ;  /* 0x0000ffff08087812 */ /* 0x000fc800078ec0ff */
[----:B------:R-:W-:Y:S01]  /*3a50*/  LEA.HI R8, R8, R41, RZ, 0x12 ;  /* 0x0000002908087211 */ /* 0x000fe200078f90ff */
[----:B------:R-:W-:-:S03]  /*3a60*/  IMAD R27, R12, 0x144000, R14 ;  /* 0x001440000c1b7824 */ /* 0x000fc600078e020e */
[----:B------:R-:W-:Y:S02]  /*3a70*/  LOP3.LUT R8, R8, 0xfffc, RZ, 0xc0, !PT ;  /* 0x0000fffc08087812 */ /* 0x000fe400078ec0ff */
[----:B------:R-:W-:Y:S01]  /*3a80*/  PRMT R9, R9, 0x9910, RZ ;  /* 0x0000991009097816 */ /* 0x000fe200000000ff */
[----:B------:R-:W-:-:S04]  /*3a90*/  IMAD.HI R27, R27, 0x1948b0fd, RZ ;  /* 0x1948b0fd1b1b7827 */ /* 0x000fc800078e02ff */
[----:B------:R-:W-:Y:S02]  /*3aa0*/  IMAD.MOV R8, RZ, RZ, -R8 ;  /* 0x000000ffff087224 */ /* 0x000fe400078e0a08 */
[----:B------:R-:W-:Y:S01]  /*3ab0*/  IMAD R9, R9, 0x144, RZ ;  /* 0x0000014409097824 */ /* 0x000fe200078e02ff */
[----:B------:R-:W-:Y:S02]  /*3ac0*/  SHF.R.U32.HI R46, RZ, 0x1f, R27 ;  /* 0x0000001fff2e7819 */ /* 0x000fe4000001161b */
[----:B------:R-:W-:Y:S01]  /*3ad0*/  PRMT R8, R8, 0x7710, RZ ;  /* 0x0000771008087816 */ /* 0x000fe200000000ff */
[----:B------:R-:W-:Y:S01]  /*3ae0*/  IMAD.MOV R48, RZ, RZ, -R9 ;  /* 0x000000ffff307224 */ /* 0x000fe200078e0a09 */
[----:B------:R-:W-:Y:S02]  /*3af0*/  PRMT R31, R31, 0x9910, RZ ;  /* 0x000099101f1f7816 */ /* 0x000fe400000000ff */
[----:B------:R-:W-:Y:S01]  /*3b00*/  PRMT R43, R43, 0x9910, RZ ;  /* 0x000099102b2b7816 */ /* 0x000fe200000000ff */
[----:B------:R-:W-:Y:S01]  /*3b10*/  IMAD.IADD R8, R41, 0x1, R8 ;  /* 0x0000000129087824 */ /* 0x000fe200078e0208 */
[----:B------:R-:W-:Y:S01]  /*3b20*/  LEA.HI.SX32 R27, R27, R46, 0xf ;  /* 0x0000002e1b1b7211 */ /* 0x000fe200078f7aff */
[----:B------:R-:W-:Y:S01]  /*3b30*/  IMAD R46, R17, -0x144000, R28 ;  /* 0xffebc000112e7824 */ /* 0x000fe200078e021c */
[----:B------:R-:W-:Y:S01]  /*3b40*/  PRMT R48, R48, 0x7710, RZ ;  /* 0x0000771030307816 */ /* 0x000fe200000000ff */
[----:B------:R-:W-:Y:S01]  /*3b50*/  IMAD.MOV.U32 R17, RZ, RZ, R31 ;  /* 0x000000ffff117224 */ /* 0x000fe200078e001f */
[----:B------:R-:W-:Y:S01]  /*3b60*/  ISETP.LT.AND P1, PT, R15, 0x4000, !P0 ;  /* 0x000040000f00780c */ /* 0x000fe20004721270 */
[----:B------:R-:W-:Y:S01]  /*3b70*/  IMAD.MOV.U32 R9, RZ, RZ, R43 ;  /* 0x000000ffff097224 */ /* 0x000fe200078e002b */
[----:B------:R-:W-:Y:S01]  /*3b80*/  PRMT R8, R8, 0x9910, RZ ;  /* 0x0000991008087816 */ /* 0x000fe200000000ff */
[----:B------:R-:W-:-:S02]  /*3b90*/  IMAD R17, R17, 0x144, RZ ;  /* 0x0000014411117824 */ /* 0x000fc400078e02ff */
[----:B------:R-:W-:Y:S02]  /*3ba0*/  IMAD R9, R9, 0x144000, R46 ;  /* 0x0014400009097824 */ /* 0x000fe400078e022e */
[----:B------:R-:W-:Y:S02]  /*3bb0*/  IMAD.IADD R19, R19, 0x1, R48 ;  /* 0x0000000113137824 */ /* 0x000fe400078e0230 */
[----:B------:R-:W-:Y:S02]  /*3bc0*/  IMAD.MOV R31, RZ, RZ, -R17 ;  /* 0x000000ffff1f7224 */ /* 0x000fe400078e0a11 */
[----:B------:R-:W-:Y:S02]  /*3bd0*/  IMAD.MOV.U32 R43, RZ, RZ, RZ ;  /* 0x000000ffff2b7224 */ /* 0x000fe400078e00ff */
[----:B------:R-:W-:Y:S01]  /*3be0*/  IMAD.MOV.U32 R17, RZ, RZ, R8 ;  /* 0x000000ffff117224 */ /* 0x000fe200078e0008 */
[----:B------:R-:W-:Y:S01]  /*3bf0*/  PRMT R19, R19, 0x9910, RZ ;  /* 0x0000991013137816 */ /* 0x000fe200000000ff */
[----:B------:R-:W-:-:S04]  /*3c00*/  IMAD.WIDE R8, R9, 0x4, R58 ;  /* 0x0000000409087825 */ /* 0x000fc800078e023a */
[----:B------:R-:W-:Y:S01]  /*3c10*/  IMAD.MOV.U32 R48, RZ, RZ, RZ ;  /* 0x000000ffff307224 */ /* 0x000fe200078e00ff */
[----:B------:R0:W5:Y:S02]  /*3c20*/  @P1 LDG.E.EL R43, desc[UR4][R8.64] ;  /* 0x00000004082b1981 */ /* 0x000164000c2e1900 */
[----:B0-----:R-:W-:-:S05]  /*3c30*/  IMAD.WIDE R8, R19, 0x4, R60 ;  /* 0x0000000413087825 */ /* 0x001fca00078e023c */
[----:B------:R0:W5:Y:S01]  /*3c40*/  @P1 LDG.E.EL R48, desc[UR4][R8.64] ;  /* 0x0000000408301981 */ /* 0x000162000c2e1900 */
[----:B------:R-:W-:Y:S01]  /*3c50*/  PRMT R31, R31, 0x7710, RZ ;  /* 0x000077101f1f7816 */ /* 0x000fe200000000ff */
[----:B------:R-:W-:Y:S01]  /*3c60*/  IMAD R30, R30, -0x144000, R21 ;  /* 0xffebc0001e1e7824 */ /* 0x000fe200078e0215 */
[----:B--2---:R-:W-:Y:S02]  /*3c70*/  SEL R40, R40, RZ, P2 ;  /* 0x000000ff28287207 */ /* 0x004fe40001000000 */
[----:B---3--:R-:W-:Y:S02]  /*3c80*/  SEL R39, R39, RZ, P2 ;  /* 0x000000ff27277207 */ /* 0x008fe40001000000 */
[----:B------:R-:W-:Y:S01]  /*3c90*/  ISETP.GE.AND P2, PT, R10, 0x4000, PT ;  /* 0x000040000a00780c */ /* 0x000fe20003f46270 */
[----:B------:R-:W-:Y:S01]  /*3ca0*/  IMAD.IADD R16, R16, 0x1, R31 ;  /* 0x0000000110107824 */ /* 0x000fe200078e021f */
[----:B------:R-:W-:Y:S01]  /*3cb0*/  PRMT R49, R27, 0x9910, RZ ;  /* 0x000099101b317816 */ /* 0x000fe200000000ff */
[----:B------:R-:W-:Y:S01]  /*3cc0*/  IMAD R17, R17, 0x144000, R30 ;  /* 0x0014400011117824 */ /* 0x000fe200078e021e */
[----:B----4-:R-:W-:-:S02]  /*3cd0*/  SEL R4, R4, RZ, P6 ;  /* 0x000000ff04047207 */ /* 0x010fc40003000000 */
[----:B-----5:R-:W-:Y:S02]  /*3ce0*/  SEL R38, R38, RZ, P6 ;  /* 0x000000ff26267207 */ /* 0x020fe40003000000 */
[----:B------:R-:W-:Y:S01]  /*3cf0*/  ISETP.LT.AND P6, PT, R2, 0x79e540, !P2 ;  /* 0x0079e5400200780c */ /* 0x000fe200057c1270 */
[----:B------:R-:W-:Y:S01]  /*3d00*/  IMAD.MOV.U32 R41, RZ, RZ, RZ ;  /* 0x000000ffff297224 */ /* 0x000fe200078e00ff */
[----:B------:R-:W-:Y:S01]  /*3d10*/  PRMT R31, R16, 0x9910, RZ ;  /* 0x00009910101f7816 */ /* 0x000fe200000000ff */
[----:B------:R-:W-:Y:S01]  /*3d20*/  IMAD.WIDE R16, R17, 0x4, R58 ;  /* 0x0000000411107825 */ /* 0x000fe200078e023a */
[----:B------:R-:W-:-:S03]  /*3d30*/  SHF.R.S32.HI R49, RZ, 0xf, R49 ;  /* 0x0000000fff317819 */ /* 0x000fc60000011431 */
[----:B------:R-:W-:Y:S01]  /*3d40*/  IMAD.MOV.U32 R46, RZ, RZ, RZ ;  /* 0x000000ffff2e7224 */ /* 0x000fe200078e00ff */
[----:B------:R-:W-:Y:S01]  /*3d50*/  LOP3.LUT R58, R49, 0xffff, RZ, 0xc0, !PT ;  /* 0x0000ffff313a7812 */ /* 0x000fe200078ec0ff */
[----:B------:R-:W-:-:S04]  /*3d60*/  IMAD.HI R19, R18, 0x10cd2063, RZ ;  /* 0x10cd206312137827 */ /* 0x000fc800078e02ff */
[----:B------:R1:W2:Y:S01]  /*3d70*/  @P6 LDG.E.EL R41, desc[UR4][R16.64] ;  /* 0x0000000410296981 */ /* 0x0002a2000c2e1900 */
[----:B0-----:R-:W-:Y:S01]  /*3d80*/  LEA.HI R9, R58, R27, RZ, 0x12 ;  /* 0x0000001b3a097211 */ /* 0x001fe200078f90ff */
[----:B-1----:R-:W-:Y:S01]  /*3d90*/  IMAD.WIDE R16, R31, 0x4, R60 ;  /* 0x000000041f107825 */ /* 0x002fe200078e023c */
[----:B------:R-:W-:-:S04]  /*3da0*/  SHF.R.U32.HI R30, RZ, 0x1f, R19 ;  /* 0x0000001fff1e7819 */ /* 0x000fc80000011613 */
[----:B------:R0:W3:Y:S01]  /*3db0*/  @P6 LDG.E.EL R46, desc[UR4][R16.64] ;  /* 0x00000004102e6981 */ /* 0x0000e2000c2e1900 */
[----:B------:R-:W-:Y:S02]  /*3dc0*/  LEA.HI.SX32 R19, R19, R30, 0xf ;  /* 0x0000001e13137211 */ /* 0x000fe400078f7aff */
[----:B0-----:R-:W-:-:S05]  /*3dd0*/  LOP3.LUT R16, R9, 0xfffc, RZ, 0xc0, !PT ;  /* 0x0000fffc09107812 */ /* 0x001fca00078ec0ff */
[----:B------:R-:W-:Y:S02]  /*3de0*/  IMAD.MOV R16, RZ, RZ, -R16 ;  /* 0x000000ffff107224 */ /* 0x000fe400078e0a10 */
[----:B------:R-:W-:-:S03]  /*3df0*/  IMAD R9, R19, -0x1e7950, R18 ;  /* 0xffe186b013097824 */ /* 0x000fc600078e0212 */
[----:B------:R-:W-:Y:S01]  /*3e00*/  PRMT R16, R16, 0x7710, RZ ;  /* 0x0000771010107816 */ /* 0x000fe200000000ff */
[----:B------:R-:W-:-:S04]  /*3e10*/  VIADD R19, R5, 0xffe42800 ;  /* 0xffe4280005137836 */ /* 0x000fc80000000000 */
[----:B------:R-:W-:Y:S02]  /*3e20*/  IMAD.IADD R27, R27, 0x1, R16 ;  /* 0x000000011b1b7824 */ /* 0x000fe400078e0210 */
[----:B------:R-:W-:Y:S02]  /*3e30*/  IMAD R17, R22, 0x1e600, R19 ;  /* 0x0001e60016117824 */ /* 0x000fe400078e0213 */
[----:B------:R-:W-:-:S04]  /*3e40*/  IMAD.MOV.U32 R16, RZ, RZ, RZ ;  /* 0x000000ffff107224 */ /* 0x000fc800078e00ff */
[----:B------:R-:W-:-:S05]  /*3e50*/  IMAD.HI R16, R17, -0x7926fabb, R16 ;  /* 0x86d9054511107827 */ /* 0x000fca00078e0210 */
[----:B------:R-:W-:Y:S01]  /*3e60*/  SHF.R.U32.HI R17, RZ, 0x1f, R16 ;  /* 0x0000001fff117819 */ /* 0x000fe20000011610 */
[----:B------:R-:W-:-:S03]  /*3e70*/  IMAD.HI R31, R47, 0x10cd2063, RZ ;  /* 0x10cd20632f1f7827 */ /* 0x000fc600078e02ff */
[----:B------:R-:W-:-:S04]  /*3e80*/  LEA.HI R16, R16, R17, RZ, 0x10 ;  /* 0x0000001110107211 */ /* 0x000fc800078f80ff */
[----:B------:R-:W-:Y:S02]  /*3e90*/  PRMT R17, R16, 0x9910, RZ ;  /* 0x0000991010117816 */ /* 0x000fe400000000ff */
[----:B------:R-:W-:Y:S02]  /*3ea0*/  SHF.R.U32.HI R30, RZ, 0x1f, R31 ;  /* 0x0000001fff1e7819 */ /* 0x000fe4000001161f */
[----:B------:R-:W-:Y:S02]  /*3eb0*/  SHF.R.S32.HI R17, RZ, 0xf, R17 ;  /* 0x0000000fff117819 */ /* 0x000fe40000011411 */
[----:B------:R-:W-:Y:S01]  /*3ec0*/  LEA.HI.SX32 R8, R31, R30, 0xf ;  /* 0x0000001e1f087211 */ /* 0x000fe200078f7aff */
[----:B------:R-:W-:Y:S01]  /*3ed0*/  IMAD.HI R31, R14, 0x1948b0fd, RZ ;  /* 0x1948b0fd0e1f7827 */ /* 0x000fe200078e02ff */
[----:B------:R-:W-:-:S04]  /*3ee0*/  LOP3.LUT R17, R17, 0xffff, RZ, 0xc0, !PT ;  /* 0x0000ffff11117812 */ /* 0x000fc800078ec0ff */
[----:B------:R-:W-:Y:S02]  /*3ef0*/  LEA.HI R17, R17, R16, RZ, 0x12 ;  /* 0x0000001011117211 */ /* 0x000fe400078f90ff */
[----:B------:R-:W-:Y:S02]  /*3f00*/  SHF.R.U32.HI R18, RZ, 0x1f, R31 ;  /* 0x0000001fff127819 */ /* 0x000fe4000001161f */
[----:B------:R-:W-:Y:S02]  /*3f10*/  LOP3.LUT R17, R17, 0xfffc, RZ, 0xc0, !PT ;  /* 0x0000fffc11117812 */ /* 0x000fe400078ec0ff */
[----:B------:R-:W-:Y:S02]  /*3f20*/  LEA.HI.SX32 R31, R31, R18, 0xf ;  /* 0x000000121f1f7211 */ /* 0x000fe400078f7aff */
[----:B------:R-:W-:Y:S01]  /*3f30*/  PRMT R49, R27, 0x9910, RZ ;  /* 0x000099101b317816 */ /* 0x000fe200000000ff */
[----:B------:R-:W-:Y:S02]  /*3f40*/  IMAD.MOV R17, RZ, RZ, -R17 ;  /* 0x000000ffff117224 */ /* 0x000fe400078e0a11 */
[----:B------:R-:W-:-:S03]  /*3f50*/  IMAD R18, R31, -0x144000, R14 ;  /* 0xffebc0001f127824 */ /* 0x000fc600078e020e */
[----:B------:R-:W-:Y:S01]  /*3f60*/  PRMT R17, R17, 0x7710, RZ ;  /* 0x0000771011117816 */ /* 0x000fe200000000ff */
[----:B------:R-:W-:Y:S02]  /*3f70*/  IMAD R49, R49, 0x144000, R18 ;  /* 0x0014400031317824 */ /* 0x000fe400078e0212 */
[----:B------:R-:W-:Y:S02]  /*3f80*/  IMAD.MOV.U32 R18, RZ, RZ, RZ ;  /* 0x000000ffff127224 */ /* 0x000fe400078e00ff */
[----:B------:R-:W-:Y:S02]  /*3f90*/  IMAD.IADD R16, R16, 0x1, R17 ;  /* 0x0000000110107824 */ /* 0x000fe400078e0211 */
[----:B------:R-:W-:-:S05]  /*3fa0*/  IMAD.HI R17, R19, -0x7926fabb, R18 ;  /* 0x86d9054513117827 */ /* 0x000fca00078e0212 */
[----:B------:R-:W-:-:S04]  /*3fb0*/  SHF.R.U32.HI R18, RZ, 0x1f, R17 ;  /* 0x0000001fff127819 */ /* 0x000fc80000011611 */
[----:B------:R-:W-:Y:S02]  /*3fc0*/  LEA.HI.SX32 R17, R17, R18, 0x10 ;  /* 0x0000001211117211 */ /* 0x000fe400078f82ff */
[----:B------:R-:W-:Y:S01]  /*3fd0*/  PRMT R18, R16, 0x9910, RZ ;  /* 0x0000991010127816 */ /* 0x000fe200000000ff */
[----:B------:R-:W-:Y:S02]  /*3fe0*/  VIADD R31, R13, 0xffe42800 ;  /* 0xffe428000d1f7836 */ /* 0x000fe40000000000 */
[----:B------:R-:W-:Y:S02]  /*3ff0*/  IMAD R17, R17, -0x1e600, R19 ;  /* 0xfffe1a0011117824 */ /* 0x000fe400078e0213 */
[----:B------:R-:W-:Y:S02]  /*4000*/  IMAD.MOV.U32 R16, RZ, RZ, RZ ;  /* 0x000000ffff107224 */ /* 0x000fe400078e00ff */
[----:B------:R-:W-:Y:S02]  /*4010*/  IMAD R18, R18, 0x1e600, R17 ;  /* 0x0001e60012127824 */ /* 0x000fe400078e0211 */
[----:B------:R-:W-:-:S04]  /*4020*/  IMAD R17, R22, 0x1e600, R31 ;  /* 0x0001e60016117824 */ /* 0x000fc800078e021f */
[----:B------:R-:W-:-:S05]  /*4030*/  IMAD.HI R16, R17, -0x7926fabb, R16 ;  /* 0x86d9054511107827 */ /* 0x000fca00078e0210 */
[----:B------:R-:W-:-:S04]  /*4040*/  SHF.R.U32.HI R17, RZ, 0x1f, R16 ;  /* 0x0000001fff117819 */ /* 0x000fc80000011610 */
[----:B------:R-:W-:-:S04]  /*4050*/  LEA.HI R16, R16, R17, RZ, 0x10 ;  /* 0x0000001110107211 */ /* 0x000fc800078f80ff */
[----:B------:R-:W-:-:S04]  /*4060*/  PRMT R17, R16, 0x9910, RZ ;  /* 0x0000991010117816 */ /* 0x000fc800000000ff */
[----:B------:R-:W-:-:S04]  /*4070*/  SHF.R.S32.HI R17, RZ, 0xf, R17 ;  /* 0x0000000fff117819 */ /* 0x000fc80000011411 */
[----:B------:R-:W-:-:S04]  /*4080*/  LOP3.LUT R17, R17, 0xffff, RZ, 0xc0, !PT ;  /* 0x0000ffff11117812 */ /* 0x000fc800078ec0ff */
[----:B------:R-:W-:-:S04]  /*4090*/  LEA.HI R17, R17, R16, RZ, 0x12 ;  /* 0x0000001011117211 */ /* 0x000fc800078f90ff */
[----:B------:R-:W-:-:S05]  /*40a0*/  LOP3.LUT R17, R17, 0xfffc, RZ, 0xc0, !PT ;  /* 0x0000fffc11117812 */ /* 0x000fca00078ec0ff */
[----:B------:R-:W-:Y:S02]  /*40b0*/  IMAD.MOV R17, RZ, RZ, -R17 ;  /* 0x000000ffff117224 */ /* 0x000fe400078e0a11 */
[----:B------:R-:W-:-:S03]  /*40c0*/  IMAD.MOV.U32 R30, RZ, RZ, RZ ;  /* 0x000000ffff1e7224 */ /* 0x000fc600078e00ff */
[----:B------:R-:W-:-:S05]  /*40d0*/  PRMT R17, R17, 0x7710, RZ ;  /* 0x0000771011117816 */ /* 0x000fca00000000ff */
[----:B------:R-:W-:Y:S02]  /*40e0*/  IMAD.IADD R16, R16, 0x1, R17 ;  /* 0x0000000110107824 */ /* 0x000fe400078e0211 */
[----:B------:R-:W-:-:S05]  /*40f0*/  IMAD.HI R17, R31, -0x7926fabb, R30 ;  /* 0x86d905451f117827 */ /* 0x000fca00078e021e */
[----:B------:R-:W-:-:S04]  /*4100*/  SHF.R.U32.HI R27, RZ, 0x1f, R17 ;  /* 0x0000001fff1b7819 */ /* 0x000fc80000011611 */
[----:B------:R-:W-:Y:S02]  /*4110*/  LEA.HI.SX32 R27, R17, R27, 0x10 ;  /* 0x0000001b111b7211 */ /* 0x000fe400078f82ff */
[----:B------:R-:W-:-:S03]  /*4120*/  PRMT R16, R16, 0x9910, RZ ;  /* 0x0000991010107816 */ /* 0x000fc600000000ff */
[----:B------:R-:W-:Y:S02]  /*4130*/  IMAD R27, R27, -0x1e600, R31 ;  /* 0xfffe1a001b1b7824 */ /* 0x000fe400078e021f */
[----:B------:R-:W-:Y:S02]  /*4140*/  IMAD R8, R8, -0x1e7950, R47 ;  /* 0xffe186b008087824 */ /* 0x000fe400078e022f */
[----:B------:R-:W-:Y:S02]  /*4150*/  IMAD R27, R16, 0x1e600, R27 ;  /* 0x0001e600101b7824 */ /* 0x000fe400078e021b */
[----:B------:R-:W-:Y:S02]  /*4160*/  VIADD R16, R11, 0xffffa800 ;  /* 0xffffa8000b107836 */ /* 0x000fe40000000000 */
[----:B------:R-:W-:Y:S01]  /*4170*/  IMAD.HI R47, R47, 0x10cd2063, RZ ;  /* 0x10cd20632f2f7827 */ /* 0x000fe200078e02ff */
[----:B------:R-:W-:Y:S02]  /*4180*/  SEL R44, R44, RZ, P3 ;  /* 0x000000ff2c2c7207 */ /* 0x000fe40001800000 */
[----:B------:R-:W-:-:S02]  /*4190*/  SEL R45, R45, RZ, P3 ;  /* 0x000000ff2d2d7207 */ /* 0x000fc40001800000 */
[----:B------:R-:W-:Y:S02]  /*41a0*/  ISETP.GE.U32.AND P3, PT, R16, 0x600, PT ;  /* 0x000006001000780c */ /* 0x000fe40003f66070 */
[----:B------:R-:W-:Y:S01]  /*41b0*/  SHF.R.U32.HI R16, RZ, 0x1f, R47 ;  /* 0x0000001fff107819 */ /* 0x000fe2000001162f */
[----:B------:R-:W-:-:S03]  /*41c0*/  VIADD R17, R3, 0x203 ;  /* 0x0000020303117836 */ /* 0x000fc60000000000 */
[----:B------:R-:W-:-:S05]  /*41d0*/  LEA.HI.SX32 R16, R47, R16, 0xf ;  /* 0x000000102f107211 */ /* 0x000fca00078f7aff */
[----:B------:R-:W-:-:S04]  /*41e0*/  IMAD R30, R16, -0x1e7950, R17 ;  /* 0xffe186b0101e7824 */ /* 0x000fc800078e0211 */
[----:B------:R-:W-:-:S04]  /*41f0*/  VIADD R47, R30, 0xffe1c880 ;  /* 0xffe1c8801e2f7836 */ /* 0x000fc80000000000 */
[----:B------:R-:W-:-:S04]  /*4200*/  IMAD R16, R33, 0x2d90, R47 ;  /* 0x00002d9021107824 */ /* 0x000fc800078e022f */
[----:B------:R-:W-:-:S05]  /*4210*/  IMAD.HI R16, R16, 0x59e60383, RZ ;  /* 0x59e6038310107827 */ /* 0x000fca00078e02ff */
[----:B------:R-:W-:-:S04]  /*4220*/  SHF.R.U32.HI R17, RZ, 0x1f, R16 ;  /* 0x0000001fff117819 */ /* 0x000fc80000011610 */
[----:B------:R-:W-:-:S04]  /*4230*/  LEA.HI R17, R16, R17, RZ, 0x14 ;  /* 0x0000001110117211 */ /* 0x000fc800078fa0ff */
[----:B------:R-:W-:-:S04]  /*4240*/  PRMT R16, R17, 0x9910, RZ ;  /* 0x0000991011107816 */ /* 0x000fc800000000ff */
[----:B------:R-:W-:-:S04]  /*4250*/  SHF.R.S32.HI R16, RZ, 0xf, R16 ;  /* 0x0000000fff107819 */ /* 0x000fc80000011410 */
[----:B------:R-:W-:-:S04]  /*4260*/  LOP3.LUT R16, R16, 0xffff, RZ, 0xc0, !PT ;  /* 0x0000ffff10107812 */ /* 0x000fc800078ec0ff */
[----:B------:R-:W-:-:S04]  /*4270*/  LEA.HI R16, R16, R17, RZ, 0x12 ;  /* 0x0000001110107211 */ /* 0x000fc800078f90ff */
[----:B------:R-:W-:-:S05]  /*4280*/  LOP3.LUT R16, R16, 0xfffc, RZ, 0xc0, !PT ;  /* 0x0000fffc10107812 */ /* 0x000fca00078ec0ff */
[----:B------:R-:W-:-:S05]  /*4290*/  IMAD.MOV R16, RZ, RZ, -R16 ;  /* 0x000000ffff107224 */ /* 0x000fca00078e0a10 */
[----:B------:R-:W-:-:S05]  /*42a0*/  PRMT R16, R16, 0x7710, RZ ;  /* 0x0000771010107816 */ /* 0x000fca00000000ff */
[----:B------:R-:W-:Y:S02]  /*42b0*/  IMAD.IADD R16, R17, 0x1, R16 ;  /* 0x0000000111107824 */ /* 0x000fe400078e0210 */
[----:B------:R-:W-:-:S05]  /*42c0*/  IMAD.HI R17, R47, 0x59e60383, RZ ;  /* 0x59e603832f117827 */ /* 0x000fca00078e02ff */
[----:B------:R-:W-:-:S04]  /*42d0*/  SHF.R.U32.HI R58, RZ, 0x1f, R17 ;  /* 0x0000001fff3a7819 */ /* 0x000fc80000011611 */
[----:B------:R-:W-:Y:S02]  /*42e0*/  LEA.HI.SX32 R58, R17, R58, 0x14 ;  /* 0x0000003a113a7211 */ /* 0x000fe400078fa2ff */
[----:B------:R-:W-:Y:S02]  /*42f0*/  PRMT R16, R16, 0x9910, RZ ;  /* 0x0000991010107816 */ /* 0x000fe400000000ff */
[----:B------:R-:W-:Y:S01]  /*4300*/  SEL R43, R43, RZ, P1 ;  /* 0x000000ff2b2b7207 */ /* 0x000fe20000800000 */
[----:B------:R-:W-:Y:S01]  /*4310*/  IMAD R58, R58, -0x2d90, R47 ;  /* 0xffffd2703a3a7824 */ /* 0x000fe200078e022f */
[----:B------:R-:W-:Y:S02]  /*4320*/  SEL R48, R48, RZ, P1 ;  /* 0x000000ff30307207 */ /* 0x000fe40000800000 */
[----:B------:R-:W-:Y:S01]  /*4330*/  ISETP.LT.AND P1, PT, R32, 0x79e540, !P5 ;  /* 0x0079e5402000780c */ /* 0x000fe20006f21270 */
[----:B------:R-:W-:Y:S02]  /*4340*/  IMAD R16, R16, 0x2d90, R58 ;  /* 0x00002d9010107824 */ /* 0x000fe400078e023a */
[----:B------:R-:W-:-:S04]  /*4350*/  IMAD.HI R47, R47, 0x38e38e39, RZ ;  /* 0x38e38e392f2f7827 */ /* 0x000fc800078e02ff */
[----:B------:R-:W-:Y:S01]  /*4360*/  IMAD.WIDE R16, R16, 0x4, R50 ;  /* 0x0000000410107825 */ /* 0x000fe200078e0232 */
[----:B------:R-:W-:Y:S02]  /*4370*/  CS2R R50, SRZ ;  /* 0x0000000000327805 */ /* 0x000fe4000001ff00 */
[----:B------:R-:W-:-:S04]  /*4380*/  SHF.R.U32.HI R58, RZ, 0x1f, R47 ;  /* 0x0000001fff3a7819 */ /* 0x000fc8000001162f */
[----:B------:R0:W4:Y:S02]  /*4390*/  @P1 LDG.E.EL R50, desc[UR4][R16.64] ;  /* 0x0000000410321981 */ /* 0x000124000c2e1900 */
[----:B0-----:R-:W-:Y:S01]  /*43a0*/  LEA.HI.SX32 R16, R47, R58, 0x1d ;  /* 0x0000003a2f107211 */ /* 0x001fe200078feaff */
[----:B------:R-:W-:Y:S01]  /*43b0*/  VIADD R30, R30, 0xffe19af0 ;  /* 0xffe19af01e1e7836 */ /* 0x000fe20000000000 */
[----:B------:R-:W0:Y:S03]  /*43c0*/  LDC.64 R58, c[0x0][0x210] ;  /* 0x00008400ff3a7b82 */ /* 0x000e260000000a00 */
[----:B------:R-:W-:-:S05]  /*43d0*/  IMAD.HI R17, R16, 0x1948b0fd, RZ ;  /* 0x1948b0fd10117827 */ /* 0x000fca00078e02ff */
[----:B------:R-:W-:-:S04]  /*43e0*/  SHF.R.U32.HI R47, RZ, 0x1f, R17 ;  /* 0x0000001fff2f7819 */ /* 0x000fc80000011611 */
[----:B------:R-:W-:-:S05]  /*43f0*/  LEA.HI.SX32 R47, R17, R47, 0x1b ;  /* 0x0000002f112f7211 */ /* 0x000fca00078fdaff */
[----:B------:R-:W-:-:S04]  /*4400*/  IMAD R47, R47, -0x144, R16 ;  /* 0xfffffebc2f2f7824 */ /* 0x000fc800078e0210 */
[----:B------:R-:W-:-:S05]  /*4410*/  IMAD.WIDE R16, R47, 0x4, R52 ;  /* 0x000000042f107825 */ /* 0x000fca00078e0234 */
[----:B------:R1:W5:Y:S01]  /*4420*/  @P1 LDG.E.EL R51, desc[UR4][R16.64] ;  /* 0x0000000410331981 */ /* 0x000362000c2e1900 */
[----:B------:R-:W-:-:S04]  /*4430*/  IMAD R33, R33, 0x1440, R30 ;  /* 0x0000144021217824 */ /* 0x000fc800078e021e */
[----:B------:R-:W-:-:S05]  /*4440*/  IMAD.HI R33, R33, 0x1948b0fd, RZ ;  /* 0x1948b0fd21217827 */ /* 0x000fca00078e02ff */
[----:B------:R-:W-:-:S04]  /*4450*/  SHF.R.U32.HI R52, RZ, 0x1f, R33 ;  /* 0x0000001fff347819 */ /* 0x000fc80000011621 */
[----:B-1----:R-:W-:Y:S01]  /*4460*/  LEA.HI R16, R33, R52, RZ, 0x17 ;  /* 0x0000003421107211 */ /* 0x002fe200078fb8ff */
[----:B------:R-:W-:-:S05]  /*4470*/  IMAD.HI R33, R30, 0x1948b0fd, RZ ;  /* 0x1948b0fd1e217827 */ /* 0x000fca00078e02ff */
[----:B------:R-:W-:Y:S02]  /*4480*/  SHF.R.U32.HI R52, RZ, 0x1f, R33 ;  /* 0x0000001fff347819 */ /* 0x000fe40000011621 */
[--C-:B------:R-:W-:Y:S02]  /*4490*/  SHF.R.S32.HI R47, RZ, 0x1f, R30.reuse ;  /* 0x0000001fff2f7819 */ /* 0x100fe4000001141e */
[----:B------:R-:W-:Y:S02]  /*44a0*/  LEA.HI.SX32 R33, R33, R52, 0x17 ;  /* 0x0000003421217211 */ /* 0x000fe400078fbaff */
[----:B---3--:R-:W-:Y:S01]  /*44b0*/  SEL R46, R46, RZ, P6 ;  /* 0x000000ff2e2e7207 */ /* 0x008fe20003000000 */
[----:B------:R-:W1:Y:S02]  /*44c0*/  LDC.64 R52, c[0x0][0x230] ;  /* 0x00008c00ff347b82 */ /* 0x000e640000000a00 */
[----:B------:R-:W-:Y:S01]  /*44d0*/  IMAD R17, R33, -0x1440, R30 ;  /* 0xffffebc021117824 */ /* 0x000fe200078e021e */
[----:B------:R-:W-:-:S02]  /*44e0*/  LEA.HI R33, R47, R30, RZ, 0x4 ;  /* 0x0000001e2f217211 */ /* 0x000fc400078f20ff */
[----:B--2---:R-:W-:Y:S02]  /*44f0*/  SEL R47, R41, RZ, P6 ;  /* 0x000000ff292f7207 */ /* 0x004fe40003000000 */
[----:B------:R-:W-:Y:S02]  /*4500*/  ISETP.GT.AND P6, PT, R7, 0x600f, PT ;  /* 0x0000600f0700780c */ /* 0x000fe40003fc4270 */
[----:B------:R-:W-:Y:S02]  /*4510*/  SHF.R.S32.HI R33, RZ, 0x4, R33 ;  /* 0x00000004ff217819 */ /* 0x000fe40000011421 */
[----:B----4-:R-:W-:Y:S02]  /*4520*/  SEL R41, R50, RZ, P1 ;  /* 0x000000ff32297207 */ /* 0x010fe40000800000 */
[----:B-----5:R-:W-:Y:S02]  /*4530*/  SEL R30, R51, RZ, P1 ;  /* 0x000000ff331e7207 */ /* 0x020fe40000800000 */
[----:B------:R-:W-:-:S02]  /*4540*/  ISETP.LT.AND P1, PT, R32, 0x79e540, P6 ;  /* 0x0079e5402000780c */ /* 0x000fc40003721270 */
        /* <DEDUP_REMOVED lines=8> */
[----:B------:R-:W-:-:S03]  /*45d0*/  IMAD.HI R16, R33, 0x1948b0fd, RZ ;  /* 0x1948b0fd21107827 */ /* 0x000fc600078e02ff */
[----:B------:R-:W-:Y:S02]  /*45e0*/  PRMT R32, R32, 0x9910, RZ ;  /* 0x0000991020207816 */ /* 0x000fe400000000ff */
[----:B------:R-:W-:-:S03]  /*45f0*/  SHF.R.U32.HI R51, RZ, 0x1f, R16 ;  /* 0x0000001fff337819 */ /* 0x000fc60000011610 */
[----:B------:R-:W-:Y:S01]  /*4600*/  IMAD R32, R32, 0x1440, RZ ;  /* 0x0000144020207824 */ /* 0x000fe200078e02ff */
[----:B------:R-:W-:-:S04]  /*4610*/  LEA.HI.SX32 R16, R16, R51, 0x1b ;  /* 0x0000003310107211 */ /* 0x000fc800078fdaff */
[----:B------:R-:W-:Y:S01]  /*4620*/  PRMT R32, R32, 0x9910, RZ ;  /* 0x0000991020207816 */ /* 0x000fe200000000ff */
[----:B------:R-:W-:Y:S01]  /*4630*/  IMAD R33, R16, -0x144, R33 ;  /* 0xfffffebc10217824 */ /* 0x000fe200078e0221 */
[----:B------:R-:W-:-:S03]  /*4640*/  CS2R R50, SRZ ;  /* 0x0000000000327805 */ /* 0x000fc6000001ff00 */
[----:B------:R-:W-:Y:S02]  /*4650*/  IMAD.IADD R17, R32, 0x1, R17 ;  /* 0x0000000120117824 */ /* 0x000fe400078e0211 */
[----:B------:R-:W-:-:S04]  /*4660*/  IMAD.WIDE R32, R33, 0x4, R56 ;  /* 0x0000000421207825 */ /* 0x000fc800078e0238 */
[----:B------:R-:W-:Y:S01]  /*4670*/  IMAD.WIDE R16, R17, 0x4, R54 ;  /* 0x0000000411107825 */ /* 0x000fe200078e0236 */
[----:B------:R1:W2:Y:S04]  /*4680*/  @P1 LDG.E.EL R50, desc[UR4][R32.64] ;  /* 0x0000000420321981 */ /* 0x0002a8000c2e1900 */
[----:B------:R3:W4:Y:S01]  /*4690*/  @P1 LDG.E.EL R51, desc[UR4][R16.64] ;  /* 0x0000000410331981 */ /* 0x000722000c2e1900 */
[----:B-1----:R-:W-:Y:S01]  /*46a0*/  IMAD.WIDE R32, R18, 0x4, R52 ;  /* 0x0000000412207825 */ /* 0x002fe200078e0234 */
[----:B------:R-:W-:-:S04]  /*46b0*/  SHF.R.S32.HI R18, RZ, 0x1f, R19 ;  /* 0x0000001fff127819 */ /* 0x000fc80000011413 */
[----:B------:R-:W-:Y:S01]  /*46c0*/  LEA.HI R18, R18, R19, RZ, 0x8 ;  /* 0x0000001312127211 */ /* 0x000fe200078f40ff */
[----:B---3--:R-:W-:-:S03]  /*46d0*/  FADD R17, R4, R38 ;  /* 0x0000002604117221 */ /* 0x008fc60000000000 */
[----:B------:R-:W-:-:S04]  /*46e0*/  SHF.R.U32.HI R4, RZ, 0x8, R18 ;  /* 0x00000008ff047819 */ /* 0x000fc80000011612 */
[----:B------:R-:W-:-:S05]  /*46f0*/  PRMT R18, R4, 0x9910, RZ ;  /* 0x0000991004127816 */ /* 0x000fca00000000ff */
[----:B------:R-:W-:-:S05]  /*4700*/  IMAD R19, R18, 0x436d, RZ ;  /* 0x0000436d12137824 */ /* 0x000fca00078e02ff */
[----:B------:R-:W-:-:S04]  /*4710*/  SHF.R.S32.HI R18, RZ, 0x10, R19 ;  /* 0x00000010ff127819 */ /* 0x000fc80000011413 */
[----:B------:R-:W-:-:S04]  /*4720*/  LOP3.LUT R18, R18, 0xffff, RZ, 0xc0, !PT ;  /* 0x0000ffff12127812 */ /* 0x000fc800078ec0ff */
[----:B------:R-:W-:-:S04]  /*4730*/  SHF.R.U32.HI R18, RZ, 0xf, R18 ;  /* 0x0000000fff127819 */ /* 0x000fc80000011612 */
[----:B------:R-:W-:-:S04]  /*4740*/  LEA.HI.SX32 R18, R19, R18, 0x9 ;  /* 0x0000001213127211 */ /* 0x000fc800078f4aff */
[----:B------:R-:W-:-:S05]  /*4750*/  PRMT R18, R18, 0x9910, RZ ;  /* 0x0000991012127816 */ /* 0x000fca00000000ff */
[----:B------:R-:W-:-:S04]  /*4760*/  IMAD R18, R18, 0x1e6, RZ ;  /* 0x000001e612127824 */ /* 0x000fc800078e02ff */
[----:B------:R-:W-:-:S05]  /*4770*/  IMAD.MOV R18, RZ, RZ, -R18 ;  /* 0x000000ffff127224 */ /* 0x000fca00078e0a12 */
[----:B------:R-:W-:Y:S01]  /*4780*/  PRMT R19, R18, 0x7710, RZ ;  /* 0x0000771012137816 */ /* 0x000fe200000000ff */
[----:B------:R-:W-:Y:S02]  /*4790*/  FADD R18, R44, R45 ;  /* 0x0000002d2c127221 */ /* 0x000fe40000000000 */
[----:B------:R-:W1:Y:S01]  /*47a0*/  LDC.64 R44, c[0x0][0x238] ;  /* 0x00008e00ff2c7b82 */ /* 0x000e620000000a00 */
[----:B------:R-:W-:Y:S01]  /*47b0*/  FADD R16, R40, R39 ;  /* 0x0000002728107221 */ /* 0x000fe20000000000 */
[----:B------:R-:W-:Y:S02]  /*47c0*/  IMAD.MOV.U32 R38, RZ, RZ, RZ ;  /* 0x000000ffff267224 */ /* 0x000fe400078e00ff */
[----:B------:R-:W-:Y:S02]  /*47d0*/  IMAD.IADD R4, R4, 0x1, R19 ;  /* 0x0000000104047824 */ /* 0x000fe400078e0213 */
[----:B------:R-:W-:Y:S01]  /*47e0*/  FADD R19, R43, R48 ;  /* 0x000000302b137221 */ /* 0x000fe20000000000 */
[----:B------:R-:W-:-:S02]  /*47f0*/  IMAD.MOV.U32 R43, RZ, RZ, RZ ;  /* 0x000000ffff2b7224 */ /* 0x000fc400078e00ff */
[----:B------:R-:W-:Y:S01]  /*4800*/  FADD R41, R41, R30 ;  /* 0x0000001e29297221 */ /* 0x000fe20000000000 */
[----:B------:R-:W-:Y:S01]  /*4810*/  IMAD.MOV.U32 R30, RZ, RZ, RZ ;  /* 0x000000ffff1e7224 */ /* 0x000fe200078e00ff */
[----:B--2---:R-:W-:Y:S02]  /*4820*/  SEL R40, R50, RZ, P1 ;  /* 0x000000ff32287207 */ /* 0x004fe40000800000 */
[----:B----4-:R-:W-:Y:S02]  /*4830*/  SEL R39, R51, RZ, P1 ;  /* 0x000000ff33277207 */ /* 0x010fe40000800000 */
[----:B------:R-:W-:-:S13]  /*4840*/  ISETP.LT.AND P1, PT, R3, 0x79e540, !P3 ;  /* 0x0079e5400300780c */ /* 0x000fda0005f21270 */
[----:B------:R2:W3:Y:S02]  /*4850*/  @P1 LDG.E.EL R38, desc[UR4][R32.64] ;  /* 0x0000000420261981 */ /* 0x0004e4000c2e1900 */
[----:B--2---:R-:W-:-:S05]  /*4860*/  PRMT R33, R4, 0x9910, RZ ;  /* 0x0000991004217816 */ /* 0x004fca00000000ff */
[----:B-1----:R-:W-:-:S04]  /*4870*/  IMAD.WIDE R32, R33, 0x4, R44 ;  /* 0x0000000421207825 */ /* 0x002fc800078e022c */
[----:B------:R-:W-:Y:S01]  /*4880*/  FADD R4, R47, R46 ;  /* 0x0000002e2f047221 */ /* 0x000fe20000000000 */
[----:B------:R1:W2:Y:S02]  /*4890*/  @P1 LDG.E.EL R43, desc[UR4][R32.64] ;  /* 0x00000004202b1981 */ /* 0x0002a4000c2e1900 */
[----:B-1----:R-:W-:Y:S02]  /*48a0*/  VIADD R33, R5, 0xffe24200 ;  /* 0xffe2420005217836 */ /* 0x002fe40000000000 */
[----:B------:R-:W-:-:S04]  /*48b0*/  IMAD.MOV.U32 R32, RZ, RZ, RZ ;  /* 0x000000ffff207224 */ /* 0x000fc800078e00ff */
[----:B------:R-:W-:-:S05]  /*48c0*/  IMAD.HI R46, R33, -0x7926fabb, R32 ;  /* 0x86d90545212e7827 */ /* 0x000fca00078e0220 */
[----:B------:R-:W-:-:S04]  /*48d0*/  SHF.R.U32.HI R47, RZ, 0x1f, R46 ;  /* 0x0000001fff2f7819 */ /* 0x000fc8000001162e */
[----:B------:R-:W-:-:S05]  /*48e0*/  LEA.HI.SX32 R47, R46, R47, 0x12 ;  /* 0x0000002f2e2f7211 */ /* 0x000fca00078f92ff */
[--C-:B------:R-:W-:Y:S02]  /*48f0*/  IMAD R46, R47, -0x7980, R33.reuse ;  /* 0xffff86802f2e7824 */ /* 0x100fe400078e0221 */
        /* <DEDUP_REMOVED lines=12> */
[----:B------:R-:W-:-:S05]  /*49c0*/  VIADD R33, R5, 0xffe24200 ;  /* 0xffe2420005217836 */ /* 0x000fca0000000000 */
[----:B------:R-:W-:-:S04]  /*49d0*/  SHF.R.S32.HI R32, RZ, 0x1f, R33 ;  /* 0x0000001fff207819 */ /* 0x000fc80000011421 */
[----:B------:R-:W-:-:S04]  /*49e0*/  LEA.HI R32, R32, R33, RZ, 0x6 ;  /* 0x0000002120207211 */ /* 0x000fc800078f30ff */
[----:B------:R-:W-:Y:S01]  /*49f0*/  SHF.R.S32.HI R33, RZ, 0x6, R32 ;  /* 0x00000006ff217819 */ /* 0x000fe20000011420 */
[----:B------:R-:W-:-:S04]  /*4a00*/  IMAD.MOV.U32 R32, RZ, RZ, RZ ;  /* 0x000000ffff207224 */ /* 0x000fc800078e00ff */
[----:B------:R-:W-:Y:S01]  /*4a10*/  IMAD.HI R32, R33, -0x7926fabb, R32 ;  /* 0x86d9054521207827 */ /* 0x000fe200078e0220 */
[----:B------:R-:W-:-:S04]  /*4a20*/  PRMT R51, R48, 0x9910, RZ ;  /* 0x0000991030337816 */ /* 0x000fc800000000ff */
[----:B------:R-:W-:-:S04]  /*4a30*/  SHF.R.U32.HI R47, RZ, 0x1f, R32 ;  /* 0x0000001fff2f7819 */ /* 0x000fc80000011620 */
[----:B------:R-:W-:Y:S01]  /*4a40*/  LEA.HI.SX32 R47, R32, R47, 0x18 ;  /* 0x0000002f202f7211 */ /* 0x000fe200078fc2ff */
[----:B------:R-:W-:-:S04]  /*4a50*/  IMAD R51, R51, 0x7980, R46 ;  /* 0x0000798033337824 */ /* 0x000fc800078e022e */
[----:B------:R-:W-:Y:S02]  /*4a60*/  IMAD R55, R47, -0x1e6, R33 ;  /* 0xfffffe1a2f377824 */ /* 0x000fe400078e0221 */
[----:B------:R-:W1:Y:S01]  /*4a70*/  LDC.64 R46, c[0x0][0x240] ;  /* 0x00009000ff2e7b82 */ /* 0x000e620000000a00 */
[----:B------:R-:W-:Y:S01]  /*4a80*/  SHF.R.U32.HI R32, RZ, 0xf, R29 ;  /* 0x0000000fff207819 */ /* 0x000fe2000001161d */
[----:B------:R-:W-:-:S03]  /*4a90*/  FADD R39, R39, R40 ;  /* 0x0000002827277221 */ /* 0x000fc60000000000 */
[----:B------:R-:W-:Y:S02]  /*4aa0*/  LOP3.LUT R32, R32, 0x1, RZ, 0xc0, !PT ;  /* 0x0000000120207812 */ /* 0x000fe400078ec0ff */
[----:B------:R-:W-:Y:S02]  /*4ab0*/  @P5 FSEL R41, R39, RZ, P6 ;  /* 0x000000ff27295208 */ /* 0x000fe40003000000 */
[----:B------:R-:W-:-:S04]  /*4ac0*/  ISETP.NE.U32.AND P6, PT, R32, 0x1, PT ;  /* 0x000000012000780c */ /* 0x000fc80003fc5070 */
[----:B------:R-:W-:Y:S01]  /*4ad0*/  ISETP.LT.AND P5, PT, R3, 0x79e540, !P6 ;  /* 0x0079e5400300780c */ /* 0x000fe200077a1270 */
[----:B-1----:R-:W-:Y:S02]  /*4ae0*/  IMAD.WIDE R32, R51, 0x4, R46 ;  /* 0x0000000433207825 */ /* 0x002fe400078e022e */
[----:B------:R-:W1:Y:S10]  /*4af0*/  LDC.64 R50, c[0x0][0x248] ;  /* 0x00009200ff327b82 */ /* 0x000e740000000a00 */
[----:B------:R1:W4:Y:S01]  /*4b00*/  @P5 LDG.E.EL R30, desc[UR4][R32.64] ;  /* 0x00000004201e5981 */ /* 0x000322000c2e1900 */
[----:B------:R-:W-:-:S02]  /*4b10*/  IMAD.MOV.U32 R48, RZ, RZ, RZ ;  /* 0x000000ffff307224 */ /* 0x000fc400078e00ff */
[----:B-1----:R-:W-:-:S05]  /*4b20*/  IMAD.WIDE R32, R55, 0x4, R50 ;  /* 0x0000000437207825 */ /* 0x002fca00078e0232 */
[----:B------:R1:W5:Y:S02]  /*4b30*/  @P5 LDG.E.EL R48, desc[UR4][R32.64] ;  /* 0x0000000420305981 */ /* 0x000364000c2e1900 */
[----:B-1----:R-:W-:Y:S01]  /*4b40*/  IMAD.WIDE R32, R27, 0x4, R52 ;  /* 0x000000041b207825 */ /* 0x002fe200078e0234 */
[----:B------:R-:W-:-:S04]  /*4b50*/  SHF.R.S32.HI R27, RZ, 0x1f, R31 ;  /* 0x0000001fff1b7819 */ /* 0x000fc8000001141f */
[----:B------:R-:W-:-:S04]  /*4b60*/  LEA.HI R27, R27, R31, RZ, 0x8 ;  /* 0x0000001f1b1b7211 */ /* 0x000fc800078f40ff */
[----:B------:R-:W-:Y:S01]  /*4b70*/  SHF.R.U32.HI R27, RZ, 0x8, R27 ;  /* 0x00000008ff1b7819 */ /* 0x000fe2000001161b */
[----:B------:R-:W-:Y:S01]  /*4b80*/  VIADD R40, R24, 0xffffa800 ;  /* 0xffffa80018287836 */ /* 0x000fe20000000000 */
[----:B--2---:R-:W-:Y:S02]  /*4b90*/  SEL R39, R43, RZ, P1 ;  /* 0x000000ff2b277207 */ /* 0x004fe40000800000 */
[----:B---3--:R-:W-:Y:S02]  /*4ba0*/  SEL R38, R38, RZ, P1 ;  /* 0x000000ff26267207 */ /* 0x008fe40000800000 */
[----:B------:R-:W-:Y:S02]  /*4bb0*/  ISETP.GE.U32.AND P1, PT, R40, 0x600, PT ;  /* 0x000006002800780c */ /* 0x000fe40003f26070 */
[----:B----4-:R-:W-:Y:S02]  /*4bc0*/  SEL R43, R30, RZ, P5 ;  /* 0x000000ff1e2b7207 */ /* 0x010fe40002800000 */
        /* <DEDUP_REMOVED lines=9> */
[----:B------:R-:W-:Y:S02]  /*4c60*/  PRMT R30, R30, 0x7710, RZ ;  /* 0x000077101e1e7816 */ /* 0x000fe400000000ff */
[----:B-----5:R-:W-:-:S03]  /*4c70*/  SEL R48, R48, RZ, P5 ;  /* 0x000000ff30307207 */ /* 0x020fc60002800000 */
[----:B------:R-:W-:Y:S01]  /*4c80*/  IMAD.IADD R27, R27, 0x1, R30 ;  /* 0x000000011b1b7824 */ /* 0x000fe200078e021e */
[----:B------:R-:W-:-:S04]  /*4c90*/  ISETP.LT.U32.AND P5, PT, R40, 0x600, !P0 ;  /* 0x000006002800780c */ /* 0x000fc800047a1070 */
[----:B------:R-:W-:Y:S01]  /*4ca0*/  PRMT R31, R27, 0x9910, RZ ;  /* 0x000099101b1f7816 */ /* 0x000fe200000000ff */
[----:B------:R-:W-:Y:S02]  /*4cb0*/  IMAD.MOV.U32 R40, RZ, RZ, RZ ;  /* 0x000000ffff287224 */ /* 0x000fe400078e00ff */
[----:B------:R-:W-:Y:S02]  /*4cc0*/  IMAD.MOV.U32 R27, RZ, RZ, RZ ;  /* 0x000000ffff1b7224 */ /* 0x000fe400078e00ff */
[----:B------:R-:W-:-:S04]  /*4cd0*/  IMAD.WIDE R30, R31, 0x4, R44 ;  /* 0x000000041f1e7825 */ /* 0x000fc800078e022c */
[----:B------:R1:W2:Y:S04]  /*4ce0*/  @P5 LDG.E.EL R40, desc[UR4][R32.64] ;  /* 0x0000000420285981 */ /* 0x0002a8000c2e1900 */
[----:B------:R3:W4:Y:S01]  /*4cf0*/  @P5 LDG.E.EL R27, desc[UR4][R30.64] ;  /* 0x000000041e1b5981 */ /* 0x000722000c2e1900 */
[----:B-1----:R-:W-:Y:S02]  /*4d00*/  IMAD.MOV.U32 R32, RZ, RZ, RZ ;  /* 0x000000ffff207224 */ /* 0x002fe400078e00ff */
[----:B---3--:R-:W-:-:S04]  /*4d10*/  VIADD R31, R26, 0xffe42800 ;  /* 0xffe428001a1f7836 */ /* 0x008fc80000000000 */
        /* <DEDUP_REMOVED lines=10> */
[----:B------:R-:W-:Y:S01]  /*4dc0*/  PRMT R33, R30, 0x7710, RZ ;  /* 0x000077101e217816 */ /* 0x000fe200000000ff */
[----:B------:R-:W-:-:S04]  /*4dd0*/  IMAD.MOV.U32 R30, RZ, RZ, RZ ;  /* 0x000000ffff1e7224 */ /* 0x000fc800078e00ff */
[----:B------:R-:W-:-:S04]  /*4de0*/  IMAD.HI R30, R31, -0x7926fabb, R30 ;  /* 0x86d905451f1e7827 */ /* 0x000fc800078e021e */
[----:B------:R-:W-:Y:S01]  /*4df0*/  IMAD.IADD R32, R32, 0x1, R33 ;  /* 0x0000000120207824 */ /* 0x000fe200078e0221 */
[----:B------:R-:W-:-:S04]  /*4e00*/  SHF.R.U32.HI R33, RZ, 0x1f, R30 ;  /* 0x0000001fff217819 */ /* 0x000fc8000001161e */
[----:B------:R-:W-:Y:S02]  /*4e10*/  LEA.HI.SX32 R33, R30, R33, 0x10 ;  /* 0x000000211e217211 */ /* 0x000fe400078f82ff */
[----:B------:R-:W-:-:S03]  /*4e20*/  PRMT R30, R32, 0x9910, RZ ;  /* 0x00009910201e7816 */ /* 0x000fc600000000ff */
[----:B------:R-:W-:Y:S02]  /*4e30*/  IMAD R33, R33, -0x1e600, R31 ;  /* 0xfffe1a0021217824 */ /* 0x000fe400078e021f */
[----:B------:R-:W-:Y:S02]  /*4e40*/  FADD R48, R43, R48 ;  /* 0x000000302b307221 */ /* 0x000fe40000000000 */
[----:B------:R-:W-:Y:S02]  /*4e50*/  IMAD R33, R30, 0x1e600, R33 ;  /* 0x0001e6001e217824 */ /* 0x000fe400078e0221 */
[----:B------:R-:W-:Y:S02]  /*4e60*/  VIADD R30, R25, 0xffffa800 ;  /* 0xffffa800191e7836 */ /* 0x000fe40000000000 */
[----:B------:R-:W-:Y:S01]  /*4e70*/  FADD R39, R38, R39 ;  /* 0x0000002726277221 */ /* 0x000fe20000000000 */
[----:B------:R-:W-:Y:S02]  /*4e80*/  @P3 FSEL R39, R48, R23, !P6 ;  /* 0x0000001730273208 */ /* 0x000fe40007000000 */
[----:B------:R-:W-:-:S02]  /*4e90*/  ISETP.GE.U32.AND P3, PT, R30, 0x600, PT ;  /* 0x000006001e00780c */ /* 0x000fc40003f66070 */
[----:B------:R-:W-:Y:S02]  /*4ea0*/  ISETP.LT.U32.AND P6, PT, R30, 0x600, !P0 ;  /* 0x000006001e00780c */ /* 0x000fe400047c1070 */
[----:B------:R-:W-:-:S04]  /*4eb0*/  SHF.R.S32.HI R30, RZ, 0x1f, R31 ;  /* 0x0000001fff1e7819 */ /* 0x000fc8000001141f */
[----:B------:R-:W-:-:S04]  /*4ec0*/  LEA.HI R30, R30, R31, RZ, 0x8 ;  /* 0x0000001f1e1e7211 */ /* 0x000fc800078f40ff */
        /* <DEDUP_REMOVED lines=10> */
[----:B------:R-:W-:-:S05]  /*4f70*/  PRMT R31, R31, 0x7710, RZ ;  /* 0x000077101f1f7816 */ /* 0x000fca00000000ff */
[----:B------:R-:W-:-:S05]  /*4f80*/  IMAD.IADD R30, R30, 0x1, R31 ;  /* 0x000000011e1e7824 */ /* 0x000fca00078e021f */
[----:B------:R-:W-:Y:S01]  /*4f90*/  PRMT R31, R30, 0x9910, RZ ;  /* 0x000099101e1f7816 */ /* 0x000fe200000000ff */
[----:B------:R-:W-:-:S04]  /*4fa0*/  IMAD.MOV.U32 R38, RZ, RZ, RZ ;  /* 0x000000ffff267224 */ /* 0x000fc800078e00ff */
[----:B------:R-:W-:-:S04]  /*4fb0*/  IMAD.WIDE R30, R31, 0x4, R44 ;  /* 0x000000041f1e7825 */ /* 0x000fc800078e022c */
[----:B------:R-:W-:Y:S01]  /*4fc0*/  IMAD.MOV.U32 R23, RZ, RZ, RZ ;  /* 0x000000ffff177224 */ /* 0x000fe200078e00ff */
[----:B------:R1:W3:Y:S01]  /*4fd0*/  @P6 LDG.E.EL R38, desc[UR4][R30.64] ;  /* 0x000000041e266981 */ /* 0x0002e2000c2e1900 */
[----:B------:R-:W-:-:S05]  /*4fe0*/  IMAD.WIDE R32, R33, 0x4, R52 ;  /* 0x0000000421207825 */ /* 0x000fca00078e0234 */
[----:B------:R5:W3:Y:S01]  /*4ff0*/  @P6 LDG.E.EL R23, desc[UR4][R32.64] ;  /* 0x0000000420176981 */ /* 0x000ae2000c2e1900 */
[----:B-1----:R-:W-:-:S04]  /*5000*/  VIADD R31, R28, 0xffe42800 ;  /* 0xffe428001c1f7836 */ /* 0x002fc80000000000 */
[----:B-----5:R-:W-:Y:S02]  /*5010*/  IMAD R33, R22, 0x1e600, R31 ;  /* 0x0001e60016217824 */ /* 0x020fe400078e021f */
[----:B------:R-:W-:-:S04]  /*5020*/  IMAD.MOV.U32 R32, RZ, RZ, RZ ;  /* 0x000000ffff207224 */ /* 0x000fc800078e00ff */
        /* <DEDUP_REMOVED lines=17> */
[----:B------:R-:W-:Y:S02]  /*5140*/  IMAD.MOV.U32 R32, RZ, RZ, RZ ;  /* 0x000000ffff207224 */ /* 0x000fe400078e00ff */
[----:B------:R-:W-:Y:S02]  /*5150*/  IMAD R30, R30, 0x1e600, R33 ;  /* 0x0001e6001e1e7824 */ /* 0x000fe400078e0221 */
[----:B------:R-:W-:-:S04]  /*5160*/  VIADD R33, R13, 0xffe24200 ;  /* 0xffe242000d217836 */ /* 0x000fc80000000000 */
[----:B------:R-:W-:-:S05]  /*5170*/  IMAD.HI R32, R33, -0x7926fabb, R32 ;  /* 0x86d9054521207827 */ /* 0x000fca00078e0220 */
[----:B------:R-:W-:-:S04]  /*5180*/  SHF.R.U32.HI R43, RZ, 0x1f, R32 ;  /* 0x0000001fff2b7819 */ /* 0x000fc80000011620 */
[----:B------:R-:W-:Y:S01]  /*5190*/  LEA.HI.SX32 R43, R32, R43, 0x12 ;  /* 0x0000002b202b7211 */ /* 0x000fe200078f92ff */
[----:B------:R-:W-:Y:S01]  /*51a0*/  IMAD.MOV.U32 R32, RZ, RZ, RZ ;  /* 0x000000ffff207224 */ /* 0x000fe200078e00ff */
[----:B--2---:R-:W-:Y:S02]  /*51b0*/  SEL R40, R40, RZ, P5 ;  /* 0x000000ff28287207 */ /* 0x004fe40002800000 */
[----:B----4-:R-:W-:-:S05]  /*51c0*/  SEL R27, R27, RZ, P5 ;  /* 0x000000ff1b1b7207 */ /* 0x010fca0002800000 */
[----:B------:R-:W-:Y:S01]  /*51d0*/  FADD R27, R40, R27 ;  /* 0x0000001b281b7221 */ /* 0x000fe20000000000 */
        /* <DEDUP_REMOVED lines=13> */
[----:B------:R-:W-:-:S03]  /*52b0*/  VIADD R33, R13, 0xffe24200 ;  /* 0xffe242000d217836 */ /* 0x000fc60000000000 */
[----:B------:R-:W-:Y:S02]  /*52c0*/  PRMT R43, R32, 0x9910, RZ ;  /* 0x00009910202b7816 */ /* 0x000fe400000000ff */
[----:B------:R-:W-:-:S04]  /*52d0*/  SHF.R.S32.HI R32, RZ, 0x1f, R33 ;  /* 0x0000001fff207819 */ /* 0x000fc80000011421 */
[----:B------:R-:W-:Y:S01]  /*52e0*/  LEA.HI R32, R32, R33, RZ, 0x6 ;  /* 0x0000002120207211 */ /* 0x000fe200078f30ff */
[----:B------:R-:W-:-:S03]  /*52f0*/  IMAD R43, R43, 0x7980, R40 ;  /* 0x000079802b2b7824 */ /* 0x000fc600078e0228 */
[----:B------:R-:W-:Y:S01]  /*5300*/  SHF.R.S32.HI R33, RZ, 0x6, R32 ;  /* 0x00000006ff217819 */ /* 0x000fe20000011420 */
[----:B------:R-:W-:Y:S01]  /*5310*/  IMAD.MOV.U32 R32, RZ, RZ, RZ ;  /* 0x000000ffff207224 */ /* 0x000fe200078e00ff */
[----:B------:R-:W-:-:S03]  /*5320*/  SHF.R.U32.HI R40, RZ, 0xe, R29 ;  /* 0x0000000eff287819 */ /* 0x000fc6000001161d */
[----:B------:R-:W-:Y:S01]  /*5330*/  IMAD.HI R32, R33, -0x7926fabb, R32 ;  /* 0x86d9054521207827 */ /* 0x000fe200078e0220 */
[----:B------:R-:W-:-:S04]  /*5340*/  LOP3.LUT R40, R40, 0x1, RZ, 0xc0, !PT ;  /* 0x0000000128287812 */ /* 0x000fc800078ec0ff */
[----:B------:R-:W-:Y:S02]  /*5350*/  SHF.R.U32.HI R55, RZ, 0x1f, R32 ;  /* 0x0000001fff377819 */ /* 0x000fe40000011620 */
[----:B------:R-:W-:Y:S02]  /*5360*/  ISETP.EQ.U32.AND P5, PT, R40, 0x1, !P0 ;  /* 0x000000012800780c */ /* 0x000fe400047a2070 */
[----:B------:R-:W-:Y:S01]  /*5370*/  LEA.HI.SX32 R55, R32, R55, 0x18 ;  /* 0x0000003720377211 */ /* 0x000fe200078fc2ff */
[----:B------:R-:W-:-:S04]  /*5380*/  IMAD.MOV.U32 R48, RZ, RZ, RZ ;  /* 0x000000ffff307224 */ /* 0x000fc800078e00ff */
[----:B------:R-:W-:Y:S02]  /*5390*/  IMAD R55, R55, -0x1e6, R33 ;  /* 0xfffffe1a37377824 */ /* 0x000fe400078e0221 */
[----:B------:R-:W-:-:S04]  /*53a0*/  IMAD.WIDE R32, R43, 0x4, R46 ;  /* 0x000000042b207825 */ /* 0x000fc800078e022e */
[----:B------:R-:W-:Y:S01]  /*53b0*/  IMAD.MOV.U32 R43, RZ, RZ, RZ ;  /* 0x000000ffff2b7224 */ /* 0x000fe200078e00ff */
[----:B------:R1:W2:Y:S02]  /*53c0*/  @P5 LDG.E.EL R48, desc[UR4][R32.64] ;  /* 0x0000000420305981 */ /* 0x0002a4000c2e1900 */
[----:B-1----:R-:W-:-:S05]  /*53d0*/  IMAD.WIDE R32, R55, 0x4, R50 ;  /* 0x0000000437207825 */ /* 0x002fca00078e0232 */
[----:B------:R1:W4:Y:S02]  /*53e0*/  @P5 LDG.E.EL R43, desc[UR4][R32.64] ;  /* 0x00000004202b5981 */ /* 0x000324000c2e1900 */
[----:B-1----:R-:W-:Y:S01]  /*53f0*/  IMAD.WIDE R32, R30, 0x4, R52 ;  /* 0x000000041e207825 */ /* 0x002fe200078e0234 */
[----:B------:R-:W-:-:S04]  /*5400*/  SHF.R.S32.HI R30, RZ, 0x1f, R31 ;  /* 0x0000001fff1e7819 */ /* 0x000fc8000001141f */
[----:B------:R-:W-:-:S04]  /*5410*/  LEA.HI R30, R30, R31, RZ, 0x8 ;  /* 0x0000001f1e1e7211 */ /* 0x000fc800078f40ff */
[----:B------:R-:W-:-:S04]  /*5420*/  SHF.R.U32.HI R30, RZ, 0x8, R30 ;  /* 0x00000008ff1e7819 */ /* 0x000fc8000001161e */
[----:B------:R-:W-:Y:S02]  /*5430*/  PRMT R31, R30, 0x9910, RZ ;  /* 0x000099101e1f7816 */ /* 0x000fe400000000ff */
[----:B---3--:R-:W-:Y:S02]  /*5440*/  SEL R38, R38, RZ, P6 ;  /* 0x000000ff26267207 */ /* 0x008fe40003000000 */
[----:B------:R-:W-:-:S05]  /*5450*/  SEL R23, R23, RZ, P6 ;  /* 0x000000ff17177207 */ /* 0x000fca0003000000 */
[----:B------:R-:W-:Y:S01]  /*5460*/  FADD R23, R23, R38 ;  /* 0x0000002617177221 */ /* 0x000fe20000000000 */
[----:B--2---:R-:W-:Y:S02]  /*5470*/  SEL R48, R48, RZ, P5 ;  /* 0x000000ff30307207 */ /* 0x004fe40002800000 */
[----:B----4-:R-:W-:Y:S02]  /*5480*/  SEL R43, R43, RZ, P5 ;  /* 0x000000ff2b2b7207 */ /* 0x010fe40002800000 */
[----:B------:R-:W-:Y:S01]  /*5490*/  ISETP.NE.U32.AND P5, PT, R40, 0x1, PT ;  /* 0x000000012800780c */ /* 0x000fe20003fa5070 */
[----:B------:R-:W-:Y:S02]  /*54a0*/  VIADD R40, R15, 0xffffa800 ;  /* 0xffffa8000f287836 */ /* 0x000fe40000000000 */
[----:B------:R-:W-:-:S05]  /*54b0*/  FADD R48, R48, R43 ;  /* 0x0000002b30307221 */ /* 0x000fca0000000000 */
[----:B------:R-:W-:Y:S02]  /*54c0*/  @P1 FSEL R27, R48, R35, !P5 ;  /* 0x00000023301b1208 */ /* 0x000fe40006800000 */
[C---:B------:R-:W-:Y:S02]  /*54d0*/  ISETP.GE.U32.AND P1, PT, R40.reuse, 0x600, PT ;  /* 0x000006002800780c */ /* 0x040fe40003f26070 */
[----:B------:R-:W-:Y:S01]  /*54e0*/  ISETP.LT.U32.AND P5, PT, R40, 0x600, !P0 ;  /* 0x000006002800780c */ /* 0x000fe200047a1070 */
        /* <DEDUP_REMOVED lines=14> */
[----:B------:R1:W2:Y:S05]  /*55d0*/  @P5 LDG.E.EL R40, desc[UR4][R30.64] ;  /* 0x000000041e285981 */ /* 0x0002aa000c2e1900 */
[----:B------:R3:W4:Y:S01]  /*55e0*/  @P5 LDG.E.EL R35, desc[UR4][R32.64] ;  /* 0x0000000420235981 */ /* 0x000722000c2e1900 */
[----:B-1----:R-:W-:-:S04]  /*55f0*/  VIADD R31, R21, 0xffe42800 ;  /* 0xffe42800151f7836 */ /* 0x002fc80000000000 */
[----:B---3--:R-:W-:Y:S02]  /*5600*/  IMAD R33, R12, 0x1e600, R31 ;  /* 0x0001e6000c217824 */ /* 0x008fe400078e021f */
        /* <DEDUP_REMOVED lines=24> */
[----:B------:R-:W-:-:S04]  /*5790*/  IMAD.MOV.U32 R32, RZ, RZ, RZ ;  /* 0x000000ffff207224 */ /* 0x000fc800078e00ff */
        /* <DEDUP_REMOVED lines=30> */
[----:B------:R1:W3:Y:S02]  /*5980*/  @P6 LDG.E.EL R48, desc[UR4][R32.64] ;  /* 0x0000000420306981 */ /* 0x0002e4000c2e1900 */
[----:B-1----:R-:W-:-:S05]  /*5990*/  IMAD.WIDE R32, R55, 0x4, R50 ;  /* 0x0000000437207825 */ /* 0x002fca00078e0232 */
[----:B------:R1:W5:Y:S02]  /*59a0*/  @P6 LDG.E.EL R43, desc[UR4][R32.64] ;  /* 0x00000004202b6981 */ /* 0x000364000c2e1900 */
[----:B-1----:R-:W-:Y:S01]  /*59b0*/  IMAD.WIDE R32, R30, 0x4, R52 ;  /* 0x000000041e207825 */ /* 0x002fe200078e0234 */
[----:B------:R-:W-:-:S04]  /*59c0*/  SHF.R.S32.HI R30, RZ, 0x1f, R31 ;  /* 0x0000001fff1e7819 */ /* 0x000fc8000001141f */
[----:B------:R-:W-:Y:S02]  /*59d0*/  LEA.HI R30, R30, R31, RZ, 0x8 ;  /* 0x0000001f1e1e7211 */ /* 0x000fe400078f40ff */
[----:B--2---:R-:W-:Y:S02]  /*59e0*/  SEL R40, R40, RZ, P5 ;  /* 0x000000ff28287207 */ /* 0x004fe40002800000 */
[----:B----4-:R-:W-:Y:S02]  /*59f0*/  SEL R35, R35, RZ, P5 ;  /* 0x000000ff23237207 */ /* 0x010fe40002800000 */
[----:B---3--:R-:W-:Y:S02]  /*5a00*/  SEL R48, R48, RZ, P6 ;  /* 0x000000ff30307207 */ /* 0x008fe40003000000 */
[----:B-----5:R-:W-:Y:S02]  /*5a10*/  SEL R43, R43, RZ, P6 ;  /* 0x000000ff2b2b7207 */ /* 0x020fe40003000000 */
[----:B------:R-:W-:-:S03]  /*5a20*/  ISETP.NE.U32.AND P6, PT, R38, 0x1, PT ;  /* 0x000000012600780c */ /* 0x000fc60003fc5070 */
[----:B------:R-:W-:-:S05]  /*5a30*/  FADD R43, R48, R43 ;  /* 0x0000002b302b7221 */ /* 0x000fca0000000000 */
[----:B------:R-:W-:Y:S02]  /*5a40*/  @P3 FSEL R23, R43, R20, !P6 ;  /* 0x000000142b173208 */ /* 0x000fe40007000000 */
        /* <DEDUP_REMOVED lines=9> */
[----:B------:R-:W-:Y:S02]  /*5ae0*/  IMAD.MOV R30, RZ, RZ, -R30 ;  /* 0x000000ffff1e7224 */ /* 0x000fe400078e0a1e */
[----:B------:R-:W-:-:S03]  /*5af0*/  VIADD R38, R10, 0xffffa800 ;  /* 0xffffa8000a267836 */ /* 0x000fc60000000000 */
[----:B------:R-:W-:Y:S02]  /*5b00*/  PRMT R31, R30, 0x7710, RZ ;  /* 0x000077101e1f7816 */ /* 0x000fe400000000ff */
[----:B------:R-:W-:-:S03]  /*5b10*/  ISETP.GE.U32.AND P3, PT, R38, 0x600, PT ;  /* 0x000006002600780c */ /* 0x000fc60003f66070 */
[----:B------:R-:W-:Y:S01]  /*5b20*/  IMAD.IADD R20, R20, 0x1, R31 ;  /* 0x0000000114147824 */ /* 0x000fe200078e021f */
[----:B------:R-:W-:-:S04]  /*5b30*/  ISETP.LT.AND P6, PT, R2, 0x79e540, !P3 ;  /* 0x0079e5400200780c */ /* 0x000fc80005fc1270 */
        /* <DEDUP_REMOVED lines=29> */
[----:B------:R-:W-:-:S04]  /*5d10*/  IMAD.HI R32, R33, -0x7926fabb, R32 ;  /* 0x86d9054521207827 */ /* 0x000fc800078e0220 */
[----:B------:R-:W-:Y:S01]  /*5d20*/  FADD R20, R35, R40 ;  /* 0x0000002823147221 */ /* 0x000fe20000000000 */
        /* <DEDUP_REMOVED lines=17> */
[----:B------:R-:W-:-:S05]  /*5e40*/  PRMT R32, R32, 0x9910, RZ ;  /* 0x0000991020207816 */ /* 0x000fca00000000ff */
[----:B------:R-:W-:Y:S01]  /*5e50*/  IMAD R35, R32, 0x7980, R35 ;  /* 0x0000798020237824 */ /* 0x000fe200078e0223 */
[----:B------:R-:W-:-:S04]  /*5e60*/  SHF.R.S32.HI R32, RZ, 0x1f, R33 ;  /* 0x0000001fff207819 */ /* 0x000fc80000011421 */
[----:B------:R-:W-:-:S04]  /*5e70*/  LEA.HI R32, R32, R33, RZ, 0x6 ;  /* 0x0000002120207211 */ /* 0x000fc800078f30ff */
        /* <DEDUP_REMOVED lines=15> */
[----:B-1----:R-:W-:Y:S02]  /*5f70*/  VIADD R33, R21, 0xffe24200 ;  /* 0xffe2420015217836 */ /* 0x002fe40000000000 */
[----:B------:R-:W-:-:S04]  /*5f80*/  IMAD.MOV.U32 R32, RZ, RZ, RZ ;  /* 0x000000ffff207224 */ /* 0x000fc800078e00ff */
[----:B------:R-:W-:Y:S01]  /*5f90*/  IMAD.HI R32, R33, -0x7926fabb, R32 ;  /* 0x86d9054521207827 */ /* 0x000fe200078e0220 */
[----:B--2---:R-:W-:Y:S02]  /*5fa0*/  SEL R43, R43, RZ, P6 ;  /* 0x000000ff2b2b7207 */ /* 0x004fe40003000000 */
[----:B----4-:R-:W-:Y:S02]  /*5fb0*/  SEL R38, R38, RZ, P6 ;  /* 0x000000ff26267207 */ /* 0x010fe40003000000 */
[----:B---3--:R-:W-:Y:S02]  /*5fc0*/  SEL R48, R48, RZ, P5 ;  /* 0x000000ff30307207 */ /* 0x008fe40002800000 */
[----:B-----5:R-:W-:Y:S02]  /*5fd0*/  SEL R35, R35, RZ, P5 ;  /* 0x000000ff23237207 */ /* 0x020fe40002800000 */
[----:B------:R-:W-:-:S03]  /*5fe0*/  ISETP.NE.U32.AND P5, PT, R40, 0x1, PT ;  /* 0x000000012800780c */ /* 0x000fc60003fa5070 */
[----:B------:R-:W-:Y:S01]  /*5ff0*/  FADD R55, R48, R35 ;  /* 0x0000002330377221 */ /* 0x000fe20000000000 */
[----:B------:R-:W-:-:S04]  /*6000*/  VIADD R35, R0, 0xffffa800 ;  /* 0xffffa80000237836 */ /* 0x000fc80000000000 */
[----:B------:R-:W-:Y:S01]  /*6010*/  @P1 FSEL R20, R55, R34, !P5 ;  /* 0x0000002237141208 */ /* 0x000fe20006800000 */
[----:B------:R-:W-:Y:S01]  /*6020*/  IMAD.MOV.U32 R34, RZ, RZ, RZ ;  /* 0x000000ffff227224 */ /* 0x000fe200078e00ff */
[----:B------:R-:W-:Y:S01]  /*6030*/  ISETP.GE.U32.AND P1, PT, R35, 0x600, PT ;  /* 0x000006002300780c */ /* 0x000fe20003f26070 */
        /* <DEDUP_REMOVED lines=9> */
[----:B------:R-:W-:Y:S01]  /*60d0*/  IMAD.MOV R34, RZ, RZ, -R34 ;  /* 0x000000ffff227224 */ /* 0x000fe200078e0a22 */
[----:B------:R-:W-:-:S04]  /*60e0*/  SHF.R.U32.HI R35, RZ, 0x1f, R32 ;  /* 0x0000001fff237819 */ /* 0x000fc80000011620 */
[----:B------:R-:W-:Y:S02]  /*60f0*/  PRMT R34, R34, 0x7710, RZ ;  /* 0x0000771022227816 */ /* 0x000fe400000000ff */
[----:B------:R-:W-:-:S03]  /*6100*/  LEA.HI.SX32 R35, R32, R35, 0x12 ;  /* 0x0000002320237211 */ /* 0x000fc600078f92ff */
[----:B------:R-:W-:Y:S02]  /*6110*/  IMAD.IADD R33, R33, 0x1, R34 ;  /* 0x0000000121217824 */ /* 0x000fe400078e0222 */
[----:B------:R-:W-:-:S03]  /*6120*/  VIADD R34, R21, 0xffe24200 ;  /* 0xffe2420015227836 */ /* 0x000fc60000000000 */
[----:B------:R-:W-:Y:S01]  /*6130*/  PRMT R32, R33, 0x9910, RZ ;  /* 0x0000991021207816 */ /* 0x000fe200000000ff */
[----:B------:R-:W-:-:S04]  /*6140*/  IMAD R35, R35, -0x7980, R34 ;  /* 0xffff868023237824 */ /* 0x000fc800078e0222 */
[----:B------:R-:W-:Y:S01]  /*6150*/  IMAD R33, R32, 0x7980, R35 ;  /* 0x0000798020217824 */ /* 0x000fe200078e0223 */
[----:B------:R-:W-:-:S04]  /*6160*/  SHF.R.U32.HI R32, RZ, 0xb, R29 ;  /* 0x0000000bff207819 */ /* 0x000fc8000001161d */
[----:B------:R-:W-:-:S04]  /*6170*/  LOP3.LUT R32, R32, 0x1, RZ, 0xc0, !PT ;  /* 0x0000000120207812 */ /* 0x000fc800078ec0ff */
[----:B------:R-:W-:-:S04]  /*6180*/  ISETP.NE.U32.AND P5, PT, R32, 0x1, PT ;  /* 0x000000012000780c */ /* 0x000fc80003fa5070 */
[----:B------:R-:W-:Y:S01]  /*6190*/  ISETP.LT.AND P6, PT, R2, 0x79e540, !P5 ;  /* 0x0079e5400200780c */ /* 0x000fe20006fc1270 */
[----:B------:R-:W-:Y:S01]  /*61a0*/  IMAD.MOV.U32 R35, RZ, RZ, RZ ;  /* 0x000000ffff237224 */ /* 0x000fe200078e00ff */
[----:B------:R-:W-:Y:S01]  /*61b0*/  SHF.R.S32.HI R55, RZ, 0x1f, R34 ;  /* 0x0000001fff377819 */ /* 0x000fe20000011422 */
[----:B------:R-:W-:-:S03]  /*61c0*/  IMAD.WIDE R32, R33, 0x4, R46 ;  /* 0x0000000421207825 */ /* 0x000fc600078e022e */
[----:B------:R-:W-:-:S07]  /*61d0*/  LEA.HI R55, R55, R34, RZ, 0x6 ;  /* 0x0000002237377211 */ /* 0x000fce00078f30ff */
[----:B------:R1:W2:Y:S02]  /*61e0*/  @P6 LDG.E.EL R35, desc[UR4][R32.64] ;  /* 0x0000000420236981 */ /* 0x0002a4000c2e1900 */
[----:B-1----:R-:W-:Y:S01]  /*61f0*/  SHF.R.S32.HI R33, RZ, 0x6, R55 ;  /* 0x00000006ff217819 */ /* 0x002fe20000011437 */
[----:B------:R-:W-:-:S04]  /*6200*/  IMAD.MOV.U32 R32, RZ, RZ, RZ ;  /* 0x000000ffff207224 */ /* 0x000fc800078e00ff */
[----:B------:R-:W-:-:S05]  /*6210*/  IMAD.HI R34, R33, -0x7926fabb, R32 ;  /* 0x86d9054521227827 */ /* 0x000fca00078e0220 */
[----:B------:R-:W-:-:S04]  /*6220*/  SHF.R.U32.HI R55, RZ, 0x1f, R34 ;  /* 0x0000001fff377819 */ /* 0x000fc80000011622 */
[----:B------:R-:W-:Y:S01]  /*6230*/  LEA.HI.SX32 R55, R34, R55, 0x18 ;  /* 0x0000003722377211 */ /* 0x000fe200078fc2ff */
[----:B------:R-:W-:-:S04]  /*6240*/  IMAD.MOV.U32 R40, RZ, RZ, RZ ;  /* 0x000000ffff287224 */ /* 0x000fc800078e00ff */
[----:B------:R-:W-:-:S04]  /*6250*/  IMAD R55, R55, -0x1e6, R33 ;  /* 0xfffffe1a37377824 */ /* 0x000fc800078e0221 */
[----:B------:R-:W-:-:S05]  /*6260*/  IMAD.WIDE R32, R55, 0x4, R50 ;  /* 0x0000000437207825 */ /* 0x000fca00078e0232 */
[----:B------:R1:W3:Y:S02]  /*6270*/  @P6 LDG.E.EL R40, desc[UR4][R32.64] ;  /* 0x0000000420286981 */ /* 0x0002e4000c2e1900 */
[----:B-1----:R-:W-:Y:S01]  /*6280*/  IMAD.WIDE R32, R30, 0x4, R52 ;  /* 0x000000041e207825 */ /* 0x002fe200078e0234 */
        /* <DEDUP_REMOVED lines=16> */
[----:B------:R-:W-:Y:S01]  /*6390*/  IMAD.WIDE R30, R31, 0x4, R44 ;  /* 0x000000041f1e7825 */ /* 0x000fe200078e022c */
[----:B--2---:R-:W-:Y:S02]  /*63a0*/  SEL R34, R35, RZ, P6 ;  /* 0x000000ff23227207 */ /* 0x004fe40003000000 */
[----:B---3--:R-:W-:Y:S02]  /*63b0*/  SEL R35, R40, RZ, P6 ;  /* 0x000000ff28237207 */ /* 0x008fe40003000000 */
[----:B------:R-:W-:Y:S01]  /*63c0*/  ISETP.LT.AND P6, PT, R2, 0x79e540, !P1 ;  /* 0x0079e5400200780c */ /* 0x000fe20004fc1270 */
[----:B------:R-:W-:-:S12]  /*63d0*/  IMAD.MOV.U32 R40, RZ, RZ, RZ ;  /* 0x000000ffff287224 */ /* 0x000fd800078e00ff */
        /* <DEDUP_REMOVED lines=20> */
[----:B------:R-:W-:Y:S01]  /*6520*/  PRMT R30, R32, 0x9910, RZ ;  /* 0x00009910201e7816 */ /* 0x000fe200000000ff */
[----:B------:R-:W-:Y:S02]  /*6530*/  FADD R35, R34, R35 ;  /* 0x0000002322237221 */ /* 0x000fe40000000000 */
[----:B------:R-:W-:Y:S02]  /*6540*/  IMAD R33, R33, -0x1e600, R31 ;  /* 0xfffe1a0021217824 */ /* 0x000fe400078e021f */
[----:B------:R-:W-:Y:S02]  /*6550*/  VIADD R32, R6, 0xffffa800 ;  /* 0xffffa80006207836 */ /* 0x000fe40000000000 */
[----:B------:R-:W-:Y:S02]  /*6560*/  IMAD R30, R30, 0x1e600, R33 ;  /* 0x0001e6001e1e7824 */ /* 0x000fe400078e0221 */
[----:B------:R-:W-:Y:S01]  /*6570*/  FADD R38, R38, R43 ;  /* 0x0000002b26267221 */ /* 0x000fe20000000000 */
[----:B------:R-:W-:Y:S01]  /*6580*/  VIADD R33, R14, 0xffe24200 ;  /* 0xffe242000e217836 */ /* 0x000fe20000000000 */
[----:B------:R-:W-:-:S02]  /*6590*/  @P3 FSEL R38, R35, R36, !P5 ;  /* 0x0000002423263208 */ /* 0x000fc40006800000 */
[----:B------:R-:W-:Y:S01]  /*65a0*/  ISETP.GE.U32.AND P3, PT, R32, 0x600, PT ;  /* 0x000006002000780c */ /* 0x000fe20003f66070 */
[----:B------:R-:W-:Y:S02]  /*65b0*/  IMAD R33, R12, 0x7980, R33 ;  /* 0x000079800c217824 */ /* 0x000fe400078e0221 */
        /* <DEDUP_REMOVED lines=12> */
[----:B------:R-:W-:Y:S02]  /*6680*/  IMAD.IADD R34, R33, 0x1, R34 ;  /* 0x0000000121227824 */ /* 0x000fe400078e0222 */
[----:B------:R-:W-:-:S04]  /*6690*/  VIADD R33, R14, 0xffe24200 ;  /* 0xffe242000e217836 */ /* 0x000fc80000000000 */
[----:B------:R-:W-:-:S05]  /*66a0*/  IMAD.HI R32, R33, -0x7926fabb, R32 ;  /* 0x86d9054521207827 */ /* 0x000fca00078e0220 */
[----:B------:R-:W-:-:S04]  /*66b0*/  SHF.R.U32.HI R35, RZ, 0x1f, R32 ;  /* 0x0000001fff237819 */ /* 0x000fc80000011620 */
[----:B------:R-:W-:Y:S02]  /*66c0*/  LEA.HI.SX32 R35, R32, R35, 0x12 ;  /* 0x0000002320237211 */ /* 0x000fe400078f92ff */
[----:B------:R-:W-:-:S03]  /*66d0*/  PRMT R32, R34, 0x9910, RZ ;  /* 0x0000991022207816 */ /* 0x000fc600000000ff */
[----:B------:R-:W-:-:S04]  /*66e0*/  IMAD R35, R35, -0x7980, R33 ;  /* 0xffff868023237824 */ /* 0x000fc800078e0221 */
[----:B------:R-:W-:Y:S01]  /*66f0*/  IMAD R35, R32, 0x7980, R35 ;  /* 0x0000798020237824 */ /* 0x000fe200078e0223 */
[----:B------:R-:W-:-:S04]  /*6700*/  SHF.R.U32.HI R32, RZ, 0xa, R29 ;  /* 0x0000000aff207819 */ /* 0x000fc8000001161d */
[----:B------:R-:W-:-:S04]  /*6710*/  LOP3.LUT R32, R32, 0x1, RZ, 0xc0, !PT ;  /* 0x0000000120207812 */ /* 0x000fc800078ec0ff */
[----:B------:R-:W-:Y:S02]  /*6720*/  ISETP.NE.U32.AND P5, PT, R32, 0x1, PT ;  /* 0x000000012000780c */ /* 0x000fe40003fa5070 */
[----:B------:R-:W-:-:S04]  /*6730*/  SHF.R.S32.HI R32, RZ, 0x1f, R33 ;  /* 0x0000001fff207819 */ /* 0x000fc80000011421 */
[----:B------:R-:W-:-:S04]  /*6740*/  LEA.HI R32, R32, R33, RZ, 0x6 ;  /* 0x0000002120207211 */ /* 0x000fc800078f30ff */
[----:B------:R-:W-:Y:S01]  /*6750*/  SHF.R.S32.HI R33, RZ, 0x6, R32 ;  /* 0x00000006ff217819 */ /* 0x000fe20000011420 */
[----:B------:R-:W-:-:S04]  /*6760*/  IMAD.MOV.U32 R32, RZ, RZ, RZ ;  /* 0x000000ffff207224 */ /* 0x000fc800078e00ff */
[----:B------:R-:W-:-:S05]  /*6770*/  IMAD.HI R32, R33, -0x7926fabb, R32 ;  /* 0x86d9054521207827 */ /* 0x000fca00078e0220 */
[----:B------:R-:W-:-:S04]  /*6780*/  SHF.R.U32.HI R55, RZ, 0x1f, R32 ;  /* 0x0000001fff377819 */ /* 0x000fc80000011620 */
[----:B------:R-:W-:-:S05]  /*6790*/  LEA.HI.SX32 R55, R32, R55, 0x18 ;  /* 0x0000003720377211 */ /* 0x000fca00078fc2ff */
[----:B------:R-:W-:-:S04]  /*67a0*/  IMAD R33, R55, -0x1e6, R33 ;  /* 0xfffffe1a37217824 */ /* 0x000fc800078e0221 */
[----:B------:R-:W-:-:S04]  /*67b0*/  IMAD.WIDE R32, R33, 0x4, R50 ;  /* 0x0000000421207825 */ /* 0x000fc800078e0232 */
[----:B------:R-:W-:Y:S02]  /*67c0*/  IMAD.MOV.U32 R43, RZ, RZ, RZ ;  /* 0x000000ffff2b7224 */ /* 0x000fe400078e00ff */
[----:B------:R-:W-:Y:S01]  /*67d0*/  IMAD.WIDE R34, R35, 0x4, R46 ;  /* 0x0000000423227825 */ /* 0x000fe200078e022e */
[----:B--2---:R-:W-:Y:S02]  /*67e0*/  SEL R40, R40, RZ, P6 ;  /* 0x000000ff28287207 */ /* 0x004fe40003000000 */
[----:B----4-:R-:W-:Y:S02]  /*67f0*/  SEL R36, R48, RZ, P6 ;  /* 0x000000ff30247207 */ /* 0x010fe40003000000 */
[----:B------:R-:W-:Y:S01]  /*6800*/  ISETP.LT.AND P6, PT, R2, 0x79e540, !P5 ;  /* 0x0079e5400200780c */ /* 0x000fe20006fc1270 */
[----:B------:R-:W-:-:S12]  /*6810*/  IMAD.MOV.U32 R48, RZ, RZ, RZ ;  /* 0x000000ffff307224 */ /* 0x000fd800078e00ff */
[----:B------:R1:W2:Y:S04]  /*6820*/  @P6 LDG.E.EL R48, desc[UR4][R32.64] ;  /* 0x0000000420306981 */ /* 0x0002a8000c2e1900 */
[----:B------:R2:W3:Y:S01]  /*6830*/  @P6 LDG.E.EL R43, desc[UR4][R34.64] ;  /* 0x00000004222b6981 */ /* 0x0004e2000c2e1900 */
[----:B-1----:R-:W-:Y:S01]  /*6840*/  IMAD.WIDE R32, R30, 0x4, R52 ;  /* 0x000000041e207825 */ /* 0x002fe200078e0234 */
[----:B------:R-:W-:-:S04]  /*6850*/  SHF.R.S32.HI R30, RZ, 0x1f, R31 ;  /* 0x0000001fff1e7819 */ /* 0x000fc8000001141f */
[----:B------:R-:W-:-:S04]  /*6860*/  LEA.HI R30, R30, R31, RZ, 0x8 ;  /* 0x0000001f1e1e7211 */ /* 0x000fc800078f40ff */
[----:B------:R-:W-:-:S04]  /*6870*/  SHF.R.U32.HI R30, RZ, 0x8, R30 ;  /* 0x00000008ff1e7819 */ /* 0x000fc8000001161e */
[----:B------:R-:W-:Y:S01]  /*6880*/  PRMT R31, R30, 0x9910, RZ ;  /* 0x000099101e1f7816 */ /* 0x000fe200000000ff */
[----:B------:R-:W-:Y:S01]  /*6890*/  FADD R40, R40, R36 ;  /* 0x0000002428287221 */ /* 0x000fe20000000000 */
[----:B--2---:R-:W-:-:S03]  /*68a0*/  SEL R35, R48, RZ, P6 ;  /* 0x000000ff30237207 */ /* 0x004fc60003000000 */
[----:B------:R-:W-:-:S05]  /*68b0*/  IMAD R48, R31, 0x436d, RZ ;  /* 0x0000436d1f307824 */ /* 0x000fca00078e02ff */
[----:B------:R-:W-:-:S04]  /*68c0*/  SHF.R.S32.HI R31, RZ, 0x10, R48 ;  /* 0x00000010ff1f7819 */ /* 0x000fc80000011430 */
[----:B------:R-:W-:-:S04]  /*68d0*/  LOP3.LUT R31, R31, 0xffff, RZ, 0xc0, !PT ;  /* 0x0000ffff1f1f7812 */ /* 0x000fc800078ec0ff */
[----:B------:R-:W-:-:S04]  /*68e0*/  SHF.R.U32.HI R31, RZ, 0xf, R31 ;  /* 0x0000000fff1f7819 */ /* 0x000fc8000001161f */
[----:B------:R-:W-:-:S04]  /*68f0*/  LEA.HI.SX32 R31, R48, R31, 0x9 ;  /* 0x0000001f301f7211 */ /* 0x000fc800078f4aff */
[----:B------:R-:W-:-:S05]  /*6900*/  PRMT R31, R31, 0x9910, RZ ;  /* 0x000099101f1f7816 */ /* 0x000fca00000000ff */
[----:B------:R-:W-:-:S04]  /*6910*/  IMAD R31, R31, 0x1e6, RZ ;  /* 0x000001e61f1f7824 */ /* 0x000fc800078e02ff */
[----:B------:R-:W-:Y:S01]  /*6920*/  IMAD.MOV R31, RZ, RZ, -R31 ;  /* 0x000000ffff1f7224 */ /* 0x000fe200078e0a1f */
[----:B---3--:R-:W-:Y:S02]  /*6930*/  SEL R34, R43, RZ, P6 ;  /* 0x000000ff2b227207 */ /* 0x008fe40003000000 */
[----:B------:R-:W-:Y:S02]  /*6940*/  ISETP.LT.AND P6, PT, R2, 0x79e540, !P3 ;  /* 0x0079e5400200780c */ /* 0x000fe40005fc1270 */
[----:B------:R-:W-:Y:S01]  /*6950*/  PRMT R31, R31, 0x7710, RZ ;  /* 0x000077101f1f7816 */ /* 0x000fe200000000ff */
[----:B------:R-:W-:-:S04]  /*6960*/  IMAD.MOV.U32 R43, RZ, RZ, RZ ;  /* 0x000000ffff2b7224 */ /* 0x000fc800078e00ff */
[----:B------:R-:W-:-:S05]  /*6970*/  IMAD.IADD R30, R30, 0x1, R31 ;  /* 0x000000011e1e7824 */ /* 0x000fca00078e021f */
[----:B------:R-:W-:Y:S01]  /*6980*/  PRMT R31, R30, 0x9910, RZ ;  /* 0x000099101e1f7816 */ /* 0x000fe200000000ff */
[----:B------:R-:W-:Y:S01]  /*6990*/  IMAD.MOV.U32 R48, RZ, RZ, RZ ;  /* 0x000000ffff307224 */ /* 0x000fe200078e00ff */
[----:B------:R1:W2:Y:S03]  /*69a0*/  @P6 LDG.E.EL R43, desc[UR4][R32.64] ;  /* 0x00000004202b6981 */ /* 0x0002a6000c2e1900 */
[----:B------:R-:W-:-:S05]  /*69b0*/  IMAD.WIDE R30, R31, 0x4, R44 ;  /* 0x000000041f1e7825 */ /* 0x000fca00078e022c */
[----:B------:R3:W4:Y:S01]  /*69c0*/  @P6 LDG.E.EL R48, desc[UR4][R30.64] ;  /* 0x000000041e306981 */ /* 0x000722000c2e1900 */
[----:B-1----:R-:W-:Y:S02]  /*69d0*/  VIADD R33, R8, 0xffe42800 ;  /* 0xffe4280008217836 */ /* 0x002fe40000000000 */
[----:B------:R-:W-:-:S04]  /*69e0*/  IMAD.MOV.U32 R32, RZ, RZ, RZ ;  /* 0x000000ffff207224 */ /* 0x000fc800078e00ff */
[----:B------:R-:W-:-:S05]  /*69f0*/  IMAD.HI R32, R33, -0x7926fabb, R32 ;  /* 0x86d9054521207827 */ /* 0x000fca00078e0220 */
[----:B------:R-:W-:-:S04]  /*6a00*/  SHF.R.U32.HI R55, RZ, 0x1f, R32 ;  /* 0x0000001fff377819 */ /* 0x000fc80000011620 */
[----:B------:R-:W-:Y:S02]  /*6a10*/  LEA.HI.SX32 R32, R32, R55, 0x10 ;  /* 0x0000003720207211 */ /* 0x000fe400078f82ff */
[----:B------:R-:W-:-:S04]  /*6a20*/  SHF.R.S32.HI R55, RZ, 0x1f, R33 ;  /* 0x0000001fff377819 */ /* 0x000fc80000011421 */
[----:B------:R-:W-:-:S04]  /*6a30*/  LEA.HI R54, R55, R33, RZ, 0x8 ;  /* 0x0000002137367211 */ /* 0x000fc800078f40ff */
[----:B------:R-:W-:-:S04]  /*6a40*/  SHF.R.U32.HI R54, RZ, 0x8, R54 ;  /* 0x00000008ff367819 */ /* 0x000fc80000011636 */
[----:B------:R-:W-:Y:S01]  /*6a50*/  PRMT R55, R54, 0x9910, RZ ;  /* 0x0000991036377816 */ /* 0x000fe200000000ff */
[----:B------:R-:W-:Y:S01]  /*6a60*/  FADD R34, R34, R35 ;  /* 0x0000002322227221 */ /* 0x000fe20000000000 */
[----:B------:R-:W-:-:S03]  /*6a70*/  VIADD R35, R7, 0xffffa800 ;  /* 0xffffa80007237836 */ /* 0x000fc60000000000 */
[----:B------:R-:W-:Y:S01]  /*6a80*/  IMAD R55, R55, 0x436d, RZ ;  /* 0x0000436d37377824 */ /* 0x000fe200078e02ff */
[----:B------:R-:W-:-:S04]  /*6a90*/  @P1 FSEL R40, R34, R37, !P5 ;  /* 0x0000002522281208 */ /* 0x000fc80006800000 */
[----:B---3--:R-:W-:Y:S02]  /*6aa0*/  SHF.R.S32.HI R30, RZ, 0x10, R55 ;  /* 0x00000010ff1e7819 */ /* 0x008fe40000011437 */
[----:B------:R-:W-:Y:S01]  /*6ab0*/  ISETP.GE.U32.AND P1, PT, R35, 0x600, PT ;  /* 0x000006002300780c */ /* 0x000fe20003f26070 */
[----:B------:R-:W-:Y:S01]  /*6ac0*/  VIADD R35, R9, 0xffe24200 ;  /* 0xffe2420009237836 */ /* 0x000fe20000000000 */
[----:B------:R-:W-:Y:S01]  /*6ad0*/  LOP3.LUT R30, R30, 0xffff, RZ, 0xc0, !PT ;  /* 0x0000ffff1e1e7812 */ /* 0x000fe200078ec0ff */
[----:B------:R-:W-:Y:S02]  /*6ae0*/  IMAD.MOV.U32 R34, RZ, RZ, RZ ;  /* 0x000000ffff227224 */ /* 0x000fe400078e00ff */
[----:B------:R-:W-:Y:S01]  /*6af0*/  IMAD R35, R12, 0x7980, R35 ;  /* 0x000079800c237824 */ /* 0x000fe200078e0223 */
[----:B------:R-:W-:-:S03]  /*6b00*/  SHF.R.U32.HI R30, RZ, 0xf, R30 ;  /* 0x0000000fff1e7819 */ /* 0x000fc6000001161e */
[----:B------:R-:W-:Y:S01]  /*6b10*/  IMAD.HI R34, R35, -0x7926fabb, R34 ;  /* 0x86d9054523227827 */ /* 0x000fe200078e0222 */
[----:B------:R-:W-:-:S04]  /*6b20*/  LEA.HI.SX32 R30, R55, R30, 0x9 ;  /* 0x0000001e371e7211 */ /* 0x000fc800078f4aff */
[----:B------:R-:W-:Y:S02]  /*6b30*/  PRMT R30, R30, 0x9910, RZ ;  /* 0x000099101e1e7816 */ /* 0x000fe400000000ff */
[----:B------:R-:W-:-:S03]  /*6b40*/  SHF.R.U32.HI R35, RZ, 0x1f, R34 ;  /* 0x0000001fff237819 */ /* 0x000fc60000011622 */
[----:B------:R-:W-:Y:S01]  /*6b50*/  IMAD R30, R30, 0x1e6, RZ ;  /* 0x000001e61e1e7824 */ /* 0x000fe200078e02ff */
[----:B------:R-:W-:-:S03]  /*6b60*/  LEA.HI R35, R34, R35, RZ, 0x12 ;  /* 0x0000002322237211 */ /* 0x000fc600078f90ff */
[----:B------:R-:W-:Y:S01]  /*6b70*/  IMAD.MOV R30, RZ, RZ, -R30 ;  /* 0x000000ffff1e7224 */ /* 0x000fe200078e0a1e */
[----:B------:R-:W-:-:S04]  /*6b80*/  PRMT R34, R35, 0x9910, RZ ;  /* 0x0000991023227816 */ /* 0x000fc800000000ff */
[----:B------:R-:W-:Y:S02]  /*6b90*/  SHF.R.S32.HI R34, RZ, 0xf, R34 ;  /* 0x0000000fff227819 */ /* 0x000fe40000011422 */
[----:B------:R-:W-:Y:S02]  /*6ba0*/  PRMT R31, R30, 0x7710, RZ ;  /* 0x000077101e1f7816 */ /* 0x000fe400000000ff */
[----:B------:R-:W-:-:S03]  /*6bb0*/  LOP3.LUT R34, R34, 0xffff, RZ, 0xc0, !PT ;  /* 0x0000ffff22227812 */ /* 0x000fc600078ec0ff */
[----:B------:R-:W-:Y:S01]  /*6bc0*/  IMAD.IADD R54, R54, 0x1, R31 ;  /* 0x0000000136367824 */ /* 0x000fe200078e021f */
[----:B------:R-:W-:-:S04]  /*6bd0*/  LEA.HI R34, R34, R35, RZ, 0x12 ;  /* 0x0000002322227211 */ /* 0x000fc800078f90ff */
[----:B------:R-:W-:Y:S02]  /*6be0*/  PRMT R31, R54, 0x9910, RZ ;  /* 0x00009910361f7816 */ /* 0x000fe400000000ff */
[----:B------:R-:W-:-:S03]  /*6bf0*/  LOP3.LUT R34, R34, 0xfffc, RZ, 0xc0, !PT ;  /* 0x0000fffc22227812 */ /* 0x000fc600078ec0ff */
[----:B------:R-:W-:-:S04]  /*6c00*/  IMAD.WIDE R30, R31, 0x4, R44 ;  /* 0x000000041f1e7825 */ /* 0x000fc800078e022c */
[--C-:B------:R-:W-:Y:S02]  /*6c10*/  IMAD R44, R32, -0x1e600, R33.reuse ;  /* 0xfffe1a00202c7824 */ /* 0x100fe400078e0221 */
[----:B------:R-:W-:Y:S02]  /*6c20*/  IMAD.MOV R34, RZ, RZ, -R34 ;  /* 0x000000ffff227224 */ /* 0x000fe400078e0a22 */
[----:B------:R-:W-:Y:S02]  /*6c30*/  IMAD R33, R12, 0x1e600, R33 ;  /* 0x0001e6000c217824 */ /* 0x000fe400078e0221 */
[----:B------:R-:W-:Y:S01]  /*6c40*/  IMAD.MOV.U32 R32, RZ, RZ, RZ ;  /* 0x000000ffff207224 */ /* 0x000fe200078e00ff */
[----:B------:R-:W-:-:S03]  /*6c50*/  PRMT R36, R34, 0x7710, RZ ;  /* 0x0000771022247816 */ /* 0x000fc600000000ff */
[----:B------:R-:W-:-:S04]  /*6c60*/  IMAD.HI R32, R33, -0x7926fabb, R32 ;  /* 0x86d9054521207827 */ /* 0x000fc800078e0220 */
[----:B------:R-:W-:Y:S01]  /*6c70*/  IMAD.IADD R36, R35, 0x1, R36 ;  /* 0x0000000123247824 */ /* 0x000fe200078e0224 */
[----:B------:R-:W-:Y:S01]  /*6c80*/  SHF.R.U32.HI R33, RZ, 0x1f, R32 ;  /* 0x0000001fff217819 */ /* 0x000fe20000011620 */
[----:B------:R-:W-:Y:S02]  /*6c90*/  VIADD R35, R9, 0xffe24200 ;  /* 0xffe2420009237836 */ /* 0x000fe40000000000 */
[----:B------:R-:W-:Y:S01]  /*6ca0*/  IMAD.MOV.U32 R34, RZ, RZ, RZ ;  /* 0x000000ffff227224 */ /* 0x000fe200078e00ff */
[----:B------:R-:W-:-:S03]  /*6cb0*/  LEA.HI R32, R32, R33, RZ, 0x10 ;  /* 0x0000002120207211 */ /* 0x000fc600078f80ff */
[----:B------:R-:W-:Y:S01]  /*6cc0*/  IMAD.HI R34, R35, -0x7926fabb, R34 ;  /* 0x86d9054523227827 */ /* 0x000fe200078e0222 */
[----:B------:R-:W-:-:S04]  /*6cd0*/  PRMT R33, R32, 0x9910, RZ ;  /* 0x0000991020217816 */ /* 0x000fc800000000ff */
[----:B------:R-:W-:Y:S02]  /*6ce0*/  SHF.R.U32.HI R37, RZ, 0x1f, R34 ;  /* 0x0000001fff257819 */ /* 0x000fe40000011622 */
[----:B------:R-:W-:Y:S02]  /*6cf0*/  SHF.R.S32.HI R33, RZ, 0xf, R33 ;  /* 0x0000000fff217819 */ /* 0x000fe40000011421 */
[----:B------:R-:W-:Y:S02]  /*6d00*/  LEA.HI.SX32 R37, R34, R37, 0x12 ;  /* 0x0000002522257211 */ /* 0x000fe400078f92ff */
[----:B------:R-:W-:Y:S02]  /*6d10*/  LOP3.LUT R33, R33, 0xffff, RZ, 0xc0, !PT ;  /* 0x0000ffff21217812 */ /* 0x000fe400078ec0ff */
[----:B------:R-:W-:Y:S01]  /*6d20*/  PRMT R34, R36, 0x9910, RZ ;  /* 0x0000991024227816 */ /* 0x000fe200000000ff */
[----:B------:R-:W-:Y:S01]  /*6d30*/  IMAD R37, R37, -0x7980, R35 ;  /* 0xffff868025257824 */ /* 0x000fe200078e0223 */
[----:B------:R-:W-:-:S03]  /*6d40*/  LEA.HI R33, R33, R32, RZ, 0x12 ;  /* 0x0000002021217211 */ /* 0x000fc600078f90ff */
[----:B------:R-:W-:Y:S01]  /*6d50*/  IMAD R37, R34, 0x7980, R37 ;  /* 0x0000798022257824 */ /* 0x000fe200078e0225 */
[----:B------:R-:W-:Y:S02]  /*6d60*/  LOP3.LUT R33, R33, 0xfffc, RZ, 0xc0, !PT ;  /* 0x0000fffc21217812 */ /* 0x000fe400078ec0ff */
[----:B------:R-:W-:-:S03]  /*6d70*/  SHF.R.U32.HI R34, RZ, 0x9, R29 ;  /* 0x00000009ff227819 */ /* 0x000fc6000001161d */
[----:B------:R-:W-:Y:S01]  /*6d80*/  IMAD.MOV R33, RZ, RZ, -R33 ;  /* 0x000000ffff217224 */ /* 0x000fe200078e0a21 */
[----:B------:R-:W-:-:S04]  /*6d90*/  LOP3.LUT R34, R34, 0x1, RZ, 0xc0, !PT ;  /* 0x0000000122227812 */ /* 0x000fc800078ec0ff */
[----:B------:R-:W-:Y:S02]  /*6da0*/  ISETP.NE.U32.AND P5, PT, R34, 0x1, PT ;  /* 0x000000012200780c */ /* 0x000fe40003fa5070 */
[----:B------:R-:W-:Y:S02]  /*6db0*/  SHF.R.S32.HI R34, RZ, 0x1f, R35 ;  /* 0x0000001fff227819 */ /* 0x000fe40000011423 */
[----:B------:R-:W-:Y:S02]  /*6dc0*/  PRMT R33, R33, 0x7710, RZ ;  /* 0x0000771021217816 */ /* 0x000fe400000000ff */
[----:B------:R-:W-:-:S03]  /*6dd0*/  LEA.HI R34, R34, R35, RZ, 0x6 ;  /* 0x0000002322227211 */ /* 0x000fc600078f30ff */
[----:B------:R-:W-:Y:S01]  /*6de0*/  IMAD.IADD R32, R32, 0x1, R33 ;  /* 0x0000000120207824 */ /* 0x000fe200078e0221 */
[----:B------:R-:W-:Y:S01]  /*6df0*/  SHF.R.S32.HI R35, RZ, 0x6, R34 ;  /* 0x00000006ff237819 */ /* 0x000fe20000011422 */
[----:B------:R-:W-:-:S03]  /*6e00*/  IMAD.MOV.U32 R34, RZ, RZ, RZ ;  /* 0x000000ffff227224 */ /* 0x000fc600078e00ff */
[----:B------:R-:W-:Y:S01]  /*6e10*/  PRMT R33, R32, 0x9910, RZ ;  /* 0x0000991020217816 */ /* 0x000fe200000000ff */
[----:B------:R-:W-:-:S04]  /*6e20*/  IMAD.HI R34, R35, -0x7926fabb, R34 ;  /* 0x86d9054523227827 */ /* 0x000fc800078e0222 */
[----:B------:R-:W-:Y:S02]  /*6e30*/  IMAD R33, R33, 0x1e600, R44 ;  /* 0x0001e60021217824 */ /* 0x000fe400078e022c */
[----:B------:R-:W-:-:S04]  /*6e40*/  IMAD.WIDE R36, R37, 0x4, R46 ;  /* 0x0000000425247825 */ /* 0x000fc800078e022e */
[----:B------:R-:W-:-:S04]  /*6e50*/  IMAD.WIDE R32, R33, 0x4, R52 ;  /* 0x0000000421207825 */ /* 0x000fc800078e0234 */
[----:B------:R-:W-:Y:S01]  /*6e60*/  IMAD.MOV.U32 R53, RZ, RZ, RZ ;  /* 0x000000ffff357224 */ /* 0x000fe200078e00ff */
[----:B--2---:R-:W-:Y:S02]  /*6e70*/  SEL R44, R43, RZ, P6 ;  /* 0x000000ff2b2c7207 */ /* 0x004fe40003000000 */
[----:B------:R-:W-:-:S04]  /*6e80*/  SHF.R.U32.HI R43, RZ, 0x1f, R34 ;  /* 0x0000001fff2b7819 */ /* 0x000fc80000011622 */
[----:B------:R-:W-:Y:S02]  /*6e90*/  LEA.HI.SX32 R43, R34, R43, 0x18 ;  /* 0x0000002b222b7211 */ /* 0x000fe400078fc2ff */
[----:B----4-:R-:W-:Y:S02]  /*6ea0*/  SEL R45, R48, RZ, P6 ;  /* 0x000000ff302d7207 */ /* 0x010fe40003000000 */
[----:B------:R-:W-:Y:S01]  /*6eb0*/  ISETP.LT.AND P6, PT, R2, 0x79e540, !P5 ;  /* 0x0079e5400200780c */ /* 0x000fe20006fc1270 */
[----:B------:R-:W-:Y:S02]  /*6ec0*/  IMAD R35, R43, -0x1e6, R35 ;  /* 0xfffffe1a2b237824 */ /* 0x000fe400078e0223 */
[----:B------:R-:W-:Y:S02]  /*6ed0*/  IMAD.MOV.U32 R48, RZ, RZ, RZ ;  /* 0x000000ffff307224 */ /* 0x000fe400078e00ff */
[----:B------:R-:W-:-:S08]  /*6ee0*/  IMAD.WIDE R34, R35, 0x4, R50 ;  /* 0x0000000423227825 */ /* 0x000fd000078e0232 */
[----:B------:R1:W2:Y:S04]  /*6ef0*/  @P6 LDG.E.EL R53, desc[UR4][R36.64] ;  /* 0x0000000424356981 */ /* 0x0002a8000c2e1900 */
[----:B------:R-:W3:Y:S01]  /*6f00*/  @P6 LDG.E.EL R48, desc[UR4][R34.64] ;  /* 0x0000000422306981 */ /* 0x000ee2000c2e1900 */
[----:B------:R-:W-:Y:S02]  /*6f10*/  IMAD.MOV.U32 R43, RZ, RZ, RZ ;  /* 0x000000ffff2b7224 */ /* 0x000fe400078e00ff */
[----:B-1----:R-:W-:Y:S01]  /*6f20*/  FADD R36, R44, R45 ;  /* 0x0000002d2c247221 */ /* 0x002fe20000000000 */
[----:B------:R-:W-:Y:S02]  /*6f30*/  VIADD R45, R8, 0xffe24200 ;  /* 0xffe24200082d7836 */ /* 0x000fe40000000000 */
[----:B------:R-:W-:Y:S01]  /*6f40*/  IMAD.MOV.U32 R37, RZ, RZ, RZ ;  /* 0x000000ffff257224 */ /* 0x000fe200078e00ff */
[----:B------:R-:W-:-:S04]  /*6f50*/  SHF.R.U32.HI R29, RZ, 0x8, R29 ;  /* 0x00000008ff1d7819 */ /* 0x000fc8000001161d */
[----:B------:R-:W-:Y:S01]  /*6f60*/  LOP3.LUT R29, R29, 0x1, RZ, 0xc0, !PT ;  /* 0x000000011d1d7812 */ /* 0x000fe200078ec0ff */
[----:B------:R-:W-:Y:S01]  /*6f70*/  IMAD.MOV.U32 R44, RZ, RZ, RZ ;  /* 0x000000ffff2c7224 */ /* 0x000fe200078e00ff */
[----:B--2---:R-:W-:Y:S02]  /*6f80*/  SEL R53, R53, RZ, P6 ;  /* 0x000000ff35357207 */ /* 0x004fe40003000000 */
[----:B---3--:R-:W-:Y:S02]  /*6f90*/  SEL R48, R48, RZ, P6 ;  /* 0x000000ff30307207 */ /* 0x008fe40003000000 */
[----:B------:R-:W-:-:S13]  /*6fa0*/  ISETP.LT.AND P6, PT, R2, 0x79e540, !P1 ;  /* 0x0079e5400200780c */ /* 0x000fda0004fc1270 */
[----:B------:R1:W2:Y:S04]  /*6fb0*/  @P6 LDG.E.EL R43, desc[UR4][R30.64] ;  /* 0x000000041e2b6981 */ /* 0x0002a8000c2e1900 */
[----:B------:R3:W4:Y:S01]  /*6fc0*/  @P6 LDG.E.EL R37, desc[UR4][R32.64] ;  /* 0x0000000420256981 */ /* 0x000722000c2e1900 */
[----:B-1----:R-:W-:Y:S02]  /*6fd0*/  IMAD R31, R12, 0x7980, R45 ;  /* 0x000079800c1f7824 */ /* 0x002fe400078e022d */
[----:B------:R-:W-:-:S04]  /*6fe0*/  IMAD.MOV.U32 R30, RZ, RZ, RZ ;  /* 0x000000ffff1e7224 */ /* 0x000fc800078e00ff */
[----:B------:R-:W-:-:S05]  /*6ff0*/  IMAD.HI R34, R31, -0x7926fabb, R30 ;  /* 0x86d905451f227827 */ /* 0x000fca00078e021e */
[----:B------:R-:W-:-:S04]  /*7000*/  SHF.R.U32.HI R35, RZ, 0x1f, R34 ;  /* 0x0000001fff237819 */ /* 0x000fc80000011622 */
[----:B------:R-:W-:-:S04]  /*7010*/  LEA.HI R35, R34, R35, RZ, 0x12 ;  /* 0x0000002322237211 */ /* 0x000fc800078f90ff */
[----:B---3--:R-:W-:-:S04]  /*7020*/  PRMT R32, R35, 0x9910, RZ ;  /* 0x0000991023207816 */ /* 0x008fc800000000ff */
[----:B------:R-:W-:-:S04]  /*7030*/  SHF.R.S32.HI R32, RZ, 0xf, R32 ;  /* 0x0000000fff207819 */ /* 0x000fc80000011420 */
[----:B------:R-:W-:-:S04]  /*7040*/  LOP3.LUT R30, R32, 0xffff, RZ, 0xc0, !PT ;  /* 0x0000ffff201e7812 */ /* 0x000fc800078ec0ff */
[----:B------:R-:W-:-:S04]  /*7050*/  LEA.HI R30, R30, R35, RZ, 0x12 ;  /* 0x000000231e1e7211 */ /* 0x000fc800078f90ff */
[----:B------:R-:W-:-:S05]  /*7060*/  LOP3.LUT R30, R30, 0xfffc, RZ, 0xc0, !PT ;  /* 0x0000fffc1e1e7812 */ /* 0x000fca00078ec0ff */
[----:B------:R-:W-:-:S05]  /*7070*/  IMAD.MOV R30, RZ, RZ, -R30 ;  /* 0x000000ffff1e7224 */ /* 0x000fca00078e0a1e */
[----:B------:R-:W-:Y:S01]  /*7080*/  PRMT R30, R30, 0x7710, RZ ;  /* 0x000077101e1e7816 */ /* 0x000fe200000000ff */
[----:B------:R-:W-:-:S04]  /*7090*/  VIADD R31, R8, 0xffe24200 ;  /* 0xffe24200081f7836 */ /* 0x000fc80000000000 */
[----:B------:R-:W-:Y:S02]  /*70a0*/  IMAD.IADD R35, R35, 0x1, R30 ;  /* 0x0000000123237824 */ /* 0x000fe400078e021e */
[----:B------:R-:W-:-:S04]  /*70b0*/  IMAD.MOV.U32 R30, RZ, RZ, RZ ;  /* 0x000000ffff1e7224 */ /* 0x000fc800078e00ff */
[----:B------:R-:W-:-:S05]  /*70c0*/  IMAD.HI R30, R31, -0x7926fabb, R30 ;  /* 0x86d905451f1e7827 */ /* 0x000fca00078e021e */
[----:B------:R-:W-:-:S04]  /*70d0*/  SHF.R.U32.HI R33, RZ, 0x1f, R30 ;  /* 0x0000001fff217819 */ /* 0x000fc8000001161e */
[----:B------:R-:W-:Y:S02]  /*70e0*/  LEA.HI.SX32 R33, R30, R33, 0x12 ;  /* 0x000000211e217211 */ /* 0x000fe400078f92ff */
[----:B------:R-:W-:-:S03]  /*70f0*/  PRMT R30, R35, 0x9910, RZ ;  /* 0x00009910231e7816 */ /* 0x000fc600000000ff */
[----:B------:R-:W-:-:S04]  /*7100*/  IMAD R33, R33, -0x7980, R31 ;  /* 0xffff868021217824 */ /* 0x000fc800078e021f */
[----:B------:R-:W-:Y:S01]  /*7110*/  IMAD R33, R30, 0x7980, R33 ;  /* 0x000079801e217824 */ /* 0x000fe200078e0221 */
[----:B------:R-:W-:-:S04]  /*7120*/  SHF.R.S32.HI R30, RZ, 0x1f, R31 ;  /* 0x0000001fff1e7819 */ /* 0x000fc8000001141f */
[----:B------:R-:W-:-:S04]  /*7130*/  LEA.HI R30, R30, R31, RZ, 0x6 ;  /* 0x0000001f1e1e7211 */ /* 0x000fc800078f30ff */
[----:B------:R-:W-:Y:S01]  /*7140*/  SHF.R.S32.HI R31, RZ, 0x6, R30 ;  /* 0x00000006ff1f7819 */ /* 0x000fe2000001141e */
[----:B------:R-:W-:Y:S02]  /*7150*/  IMAD.MOV.U32 R30, RZ, RZ, RZ ;  /* 0x000000ffff1e7224 */ /* 0x000fe400078e00ff */
[----:B------:R-:W-:Y:S02]  /*7160*/  FADD R53, R53, R48 ;  /* 0x0000003035357221 */ /* 0x000fe40000000000 */
[----:B------:R-:W-:-:S03]  /*7170*/  IMAD.HI R30, R31, -0x7926fabb, R30 ;  /* 0x86d905451f1e7827 */ /* 0x000fc600078e021e */
[----:B------:R-:W-:Y:S02]  /*7180*/  @P3 FSEL R36, R53, R42, !P5 ;  /* 0x0000002a35243208 */ /* 0x000fe40006800000 */
[----:B------:R-:W-:Y:S02]  /*7190*/  ISETP.NE.U32.AND P5, PT, R29, 0x1, PT ;  /* 0x000000011d00780c */ /* 0x000fe40003fa5070 */
[----:B------:R-:W-:Y:S02]  /*71a0*/  SHF.R.U32.HI R35, RZ, 0x1f, R30 ;  /* 0x0000001fff237819 */ /* 0x000fe4000001161e */
[----:B------:R-:W-:Y:S02]  /*71b0*/  ISETP.LT.AND P3, PT, R2, 0x79e540, !P5 ;  /* 0x0079e5400200780c */ /* 0x000fe40006f61270 */
[----:B------:R-:W-:Y:S01]  /*71c0*/  LEA.HI.SX32 R35, R30, R35, 0x18 ;  /* 0x000000231e237211 */ /* 0x000fe200078fc2ff */
[----:B------:R-:W-:-:S04]  /*71d0*/  IMAD.MOV.U32 R29, RZ, RZ, RZ ;  /* 0x000000ffff1d7224 */ /* 0x000fc800078e00ff */
[----:B------:R-:W-:Y:S02]  /*71e0*/  IMAD R31, R35, -0x1e6, R31 ;  /* 0xfffffe1a231f7824 */ /* 0x000fe400078e021f */
[----:B------:R-:W-:-:S04]  /*71f0*/  IMAD.WIDE R32, R33, 0x4, R46 ;  /* 0x0000000421207825 */ /* 0x000fc800078e022e */
[----:B------:R-:W-:Y:S01]  /*7200*/  IMAD.WIDE R30, R31, 0x4, R50 ;  /* 0x000000041f1e7825 */ /* 0x000fe200078e0232 */
[----:B------:R1:W3:Y:S04]  /*7210*/  @P3 LDG.E.EL R29, desc[UR4][R32.64] ;  /* 0x00000004201d3981 */ /* 0x0002e8000c2e1900 */
[----:B------:R0:W5:Y:S01]  /*7220*/  @P3 LDG.E.EL R44, desc[UR4][R30.64] ;  /* 0x000000041e2c3981 */ /* 0x000162000c2e1900 */
[----:B-1----:R-:W-:-:S04]  /*7230*/  SHF.R.S32.HI R33, RZ, 0x1f, R14 ;  /* 0x0000001fff217819 */ /* 0x002fc8000001140e */
[----:B------:R-:W-:-:S04]  /*7240*/  LEA.HI R33, R33, R14, RZ, 0xc ;  /* 0x0000000e21217211 */ /* 0x000fc800078f60ff */
[----:B------:R-:W-:-:S04]  /*7250*/  SHF.R.U32.HI R33, RZ, 0xc, R33 ;  /* 0x0000000cff217819 */ /* 0x000fc80000011621 */
[----:B------:R-:W-:-:S05]  /*7260*/  PRMT R32, R33, 0x9910, RZ ;  /* 0x0000991021207816 */ /* 0x000fca00000000ff */
[----:B------:R-:W-:-:S05]  /*7270*/  IMAD R35, R32, 0x6523, RZ ;  /* 0x0000652320237824 */ /* 0x000fca00078e02ff */
[----:B------:R-:W-:-:S04]  /*7280*/  SHF.R.S32.HI R32, RZ, 0x10, R35 ;  /* 0x00000010ff207819 */ /* 0x000fc80000011423 */
[----:B------:R-:W-:Y:S01]  /*7290*/  LOP3.LUT R32, R32, 0xffff, RZ, 0xc0, !PT ;  /* 0x0000ffff20207812 */ /* 0x000fe200078ec0ff */
[----:B0-----:R-:W-:-:S03]  /*72a0*/  IMAD.WIDE R30, R49, 0x4, R58 ;  /* 0x00000004311e7825 */ /* 0x001fc600078e023a */
[----:B------:R-:W-:-:S04]  /*72b0*/  SHF.R.U32.HI R32, RZ, 0xf, R32 ;  /* 0x0000000fff207819 */ /* 0x000fc80000011620 */
[----:B------:R-:W-:Y:S02]  /*72c0*/  LEA.HI.SX32 R32, R35, R32, 0x9 ;  /* 0x0000002023207211 */ /* 0x000fe400078f4aff */
[----:B--2---:R-:W-:Y:S02]  /*72d0*/  SEL R46, R43, RZ, P6 ;  /* 0x000000ff2b2e7207 */ /* 0x004fe40003000000 */
[----:B----4-:R-:W-:Y:S02]  /*72e0*/  SEL R45, R37, RZ, P6 ;  /* 0x000000ff252d7207 */ /* 0x010fe40003000000 */
[----:B------:R-:W-:Y:S01]  /*72f0*/  ISETP.GE.AND P6, PT, R0, 0x4000, PT ;  /* 0x000040000000780c */ /* 0x000fe20003fc6270 */
[----:B------:R-:W-:Y:S01]  /*7300*/  IMAD.MOV.U32 R37, RZ, RZ, RZ ;  /* 0x000000ffff257224 */ /* 0x000fe200078e00ff */
[----:B---3--:R-:W-:Y:S02]  /*7310*/  SEL R43, R29, RZ, P3 ;  /* 0x000000ff1d2b7207 */ /* 0x008fe40001800000 */
[----:B-----5:R-:W-:-:S02]  /*7320*/  SEL R44, R44, RZ, P3 ;  /* 0x000000ff2c2c7207 */ /* 0x020fc40001800000 */
[----:B------:R-:W-:Y:S01]  /*7330*/  ISETP.LT.AND P3, PT, R2, 0x79e540, !P6 ;  /* 0x0079e5400200780c */ /* 0x000fe20007761270 */
[----:B------:R-:W-:-:S12]  /*7340*/  IMAD.MOV.U32 R29, RZ, RZ, RZ ;  /* 0x000000ffff1d7224 */ /* 0x000fd800078e00ff */
[----:B------:R0:W2:Y:S02]  /*7350*/  @P3 LDG.E.EL R29, desc[UR4][R30.64] ;  /* 0x000000041e1d3981 */ /* 0x0000a4000c2e1900 */
[----:B0-----:R-:W-:-:S05]  /*7360*/  PRMT R30, R32, 0x9910, RZ ;  /* 0x00009910201e7816 */ /* 0x001fca00000000ff */
[----:B------:R-:W-:-:S04]  /*7370*/  IMAD R30, R30, 0x144, RZ ;  /* 0x000001441e1e7824 */ /* 0x000fc800078e02ff */
[----:B------:R-:W-:Y:S02]  /*7380*/  IMAD.MOV R30, RZ, RZ, -R30 ;  /* 0x000000ffff1e7224 */ /* 0x000fe400078e0a1e */
[----:B------:R-:W-:-:S03]  /*7390*/  IMAD R32, R12, 0x144000, R9 ;  /* 0x001440000c207824 */ /* 0x000fc600078e0209 */
[----:B------:R-:W-:Y:S01]  /*73a0*/  PRMT R30, R30, 0x7710, RZ ;  /* 0x000077101e1e7816 */ /* 0x000fe200000000ff */
[----:B------:R-:W-:-:S04]  /*73b0*/  IMAD.HI R32, R32, 0x1948b0fd, RZ ;  /* 0x1948b0fd20207827 */ /* 0x000fc800078e02ff */
[----:B------:R-:W-:-:S05]  /*73c0*/  IMAD.IADD R33, R33, 0x1, R30 ;  /* 0x0000000121217824 */ /* 0x000fca00078e021e */
[----:B------:R-:W-:Y:S02]  /*73d0*/  PRMT R31, R33, 0x9910, RZ ;  /* 0x00009910211f7816 */ /* 0x000fe400000000ff */
[----:B------:R-:W-:-:S04]  /*73e0*/  SHF.R.U32.HI R33, RZ, 0x1f, R32 ;  /* 0x0000001fff217819 */ /* 0x000fc80000011620 */
[----:B------:R-:W-:-:S04]  /*73f0*/  LEA.HI.SX32 R33, R32, R33, 0xf ;  /* 0x0000002120217211 */ /* 0x000fc800078f7aff */
[----:B------:R-:W-:-:S04]  /*7400*/  PRMT R32, R33, 0x9910, RZ ;  /* 0x0000991021207816 */ /* 0x000fc800000000ff */
[----:B------:R-:W-:-:S04]  /*7410*/  SHF.R.S32.HI R32, RZ, 0xf, R32 ;  /* 0x0000000fff207819 */ /* 0x000fc80000011420 */
[----:B------:R-:W-:Y:S01]  /*7420*/  LOP3.LUT R32, R32, 0xffff, RZ, 0xc0, !PT ;  /* 0x0000ffff20207812 */ /* 0x000fe200078ec0ff */
[----:B------:R-:W-:-:S03]  /*7430*/  IMAD.WIDE R30, R31, 0x4, R60 ;  /* 0x000000041f1e7825 */ /* 0x000fc600078e023c */
[----:B------:R-:W-:Y:S02]  /*7440*/  LEA.HI R32, R32, R33, RZ, 0x12 ;  /* 0x0000002120207211 */ /* 0x000fe400078f90ff */
[----:B------:R0:W3:Y:S02]  /*7450*/  @P3 LDG.E.EL R37, desc[UR4][R30.64] ;  /* 0x000000041e253981 */ /* 0x0000e4000c2e1900 */
[----:B------:R-:W-:-:S05]  /*7460*/  LOP3.LUT R32, R32, 0xfffc, RZ, 0xc0, !PT ;  /* 0x0000fffc20207812 */ /* 0x000fca00078ec0ff */
[----:B0-----:R-:W-:-:S05]  /*7470*/  IMAD.MOV R30, RZ, RZ, -R32 ;  /* 0x000000ffff1e7224 */ /* 0x001fca00078e0a20 */
[----:B------:R-:W-:-:S05]  /*7480*/  PRMT R30, R30, 0x7710, RZ ;  /* 0x000077101e1e7816 */ /* 0x000fca00000000ff */
[----:B------:R-:W-:Y:S02]  /*7490*/  IMAD.IADD R33, R33, 0x1, R30 ;  /* 0x0000000121217824 */ /* 0x000fe400078e021e */
[----:B------:R-:W-:-:S05]  /*74a0*/  IMAD.HI R30, R9, 0x1948b0fd, RZ ;  /* 0x1948b0fd091e7827 */ /* 0x000fca00078e02ff */
[----:B------:R-:W-:-:S04]  /*74b0*/  SHF.R.U32.HI R31, RZ, 0x1f, R30 ;  /* 0x0000001fff1f7819 */ /* 0x000fc8000001161e */
[----:B------:R-:W-:Y:S02]  /*74c0*/  LEA.HI.SX32 R30, R30, R31, 0xf ;  /* 0x0000001f1e1e7211 */ /* 0x000fe400078f7aff */
[----:B------:R-:W-:-:S03]  /*74d0*/  PRMT R42, R33, 0x9910, RZ ;  /* 0x00009910212a7816 */ /* 0x000fc600000000ff */
[----:B------:R-:W-:-:S04]  /*74e0*/  IMAD R31, R30, -0x144000, R9 ;  /* 0xffebc0001e1f7824 */ /* 0x000fc800078e0209 */
[----:B------:R-:W-:Y:S02]  /*74f0*/  IMAD R42, R42, 0x144000, R31 ;  /* 0x001440002a2a7824 */ /* 0x000fe400078e021f */
[----:B------:R-:W-:Y:S02]  /*7500*/  VIADD R31, R5, 0xffebc000 ;  /* 0xffebc000051f7836 */ /* 0x000fe40000000000 */
[----:B------:R-:W-:Y:S02]  /*7510*/  IMAD.MOV.U32 R32, RZ, RZ, RZ ;  /* 0x000000ffff207224 */ /* 0x000fe400078e00ff */
[----:B------:R-:W-:-:S04]  /*7520*/  IMAD R33, R22, 0x79800, R31 ;  /* 0x0007980016217824 */ /* 0x000fc800078e021f */
[----:B------:R-:W-:-:S05]  /*7530*/  IMAD.HI R32, R33, -0x7926fabb, R32 ;  /* 0x86d9054521207827 */ /* 0x000fca00078e0220 */
[----:B------:R-:W-:-:S04]  /*7540*/  SHF.R.U32.HI R5, RZ, 0x1f, R32 ;  /* 0x0000001fff057819 */ /* 0x000fc80000011620 */
[----:B------:R-:W-:-:S04]  /*7550*/  LEA.HI.SX32 R5, R32, R5, 0xe ;  /* 0x0000000520057211 */ /* 0x000fc800078f72ff */
[----:B------:R-:W-:-:S04]  /*7560*/  LOP3.LUT R30, R5, 0xffff, RZ, 0xc0, !PT ;  /* 0x0000ffff051e7812 */ /* 0x000fc800078ec0ff */
[----:B------:R-:W-:-:S04]  /*7570*/  LEA.HI R30, R30, R5, RZ, 0x12 ;  /* 0x000000051e1e7211 */ /* 0x000fc800078f90ff */
[----:B------:R-:W-:-:S05]  /*7580*/  LOP3.LUT R30, R30, 0xfffc, RZ, 0xc0, !PT ;  /* 0x0000fffc1e1e7812 */ /* 0x000fca00078ec0ff */
[----:B------:R-:W-:-:S05]  /*7590*/  IMAD.MOV R30, RZ, RZ, -R30 ;  /* 0x000000ffff1e7224 */ /* 0x000fca00078e0a1e */
[----:B------:R-:W-:-:S05]  /*75a0*/  PRMT R30, R30, 0x7710, RZ ;  /* 0x000077101e1e7816 */ /* 0x000fca00000000ff */
[----:B------:R-:W-:Y:S02]  /*75b0*/  IMAD.IADD R5, R5, 0x1, R30 ;  /* 0x0000000105057824 */ /* 0x000fe400078e021e */
[----:B------:R-:W-:-:S04]  /*75c0*/  IMAD.MOV.U32 R30, RZ, RZ, RZ ;  /* 0x000000ffff1e7224 */ /* 0x000fc800078e00ff */
[----:B------:R-:W-:-:S05]  /*75d0*/  IMAD.HI R30, R31, -0x7926fabb, R30 ;  /* 0x86d905451f1e7827 */ /* 0x000fca00078e021e */
[----:B------:R-:W-:-:S04]  /*75e0*/  SHF.R.U32.HI R33, RZ, 0x1f, R30 ;  /* 0x0000001fff217819 */ /* 0x000fc8000001161e */
[----:B------:R-:W-:-:S05]  /*75f0*/  LEA.HI.SX32 R33, R30, R33, 0xe ;  /* 0x000000211e217211 */ /* 0x000fca00078f72ff */
[----:B------:R-:W-:Y:S02]  /*7600*/  IMAD R30, R33, -0x79800, R31 ;  /* 0xfff86800211e7824 */ /* 0x000fe400078e021f */
[----:B------:R-:W-:Y:S02]  /*7610*/  VIADD R33, R13, 0xffebc000 ;  /* 0xffebc0000d217836 */ /* 0x000fe40000000000 */
[----:B------:R-:W-:Y:S02]  /*7620*/  IMAD.MOV.U32 R34, RZ, RZ, RZ ;  /* 0x000000ffff227224 */ /* 0x000fe400078e00ff */
[----:B------:R-:W-:-:S04]  /*7630*/  IMAD R35, R22, 0x79800, R33 ;  /* 0x0007980016237824 */ /* 0x000fc800078e0221 */
[----:B------:R-:W-:Y:S01]  /*7640*/  IMAD.HI R34, R35, -0x7926fabb, R34 ;  /* 0x86d9054523227827 */ /* 0x000fe200078e0222 */
[----:B------:R-:W-:-:S04]  /*7650*/  PRMT R5, R5, 0x9910, RZ ;  /* 0x0000991005057816 */ /* 0x000fc800000000ff */
[----:B------:R-:W-:Y:S01]  /*7660*/  SHF.R.U32.HI R13, RZ, 0x1f, R34 ;  /* 0x0000001fff0d7819 */ /* 0x000fe20000011622 */
[----:B------:R-:W-:-:S03]  /*7670*/  IMAD R5, R5, 0x79800, R30 ;  /* 0x0007980005057824 */ /* 0x000fc600078e021e */
[----:B------:R-:W-:-:S04]  /*7680*/  LEA.HI.SX32 R13, R34, R13, 0xe ;  /* 0x0000000d220d7211 */ /* 0x000fc800078f72ff */
[----:B------:R-:W-:-:S04]  /*7690*/  LOP3.LUT R30, R13, 0xffff, RZ, 0xc0, !PT ;  /* 0x0000ffff0d1e7812 */ /* 0x000fc800078ec0ff */
[----:B------:R-:W-:-:S04]  /*76a0*/  LEA.HI R30, R30, R13, RZ, 0x12 ;  /* 0x0000000d1e1e7211 */ /* 0x000fc800078f90ff */
[----:B------:R-:W-:-:S05]  /*76b0*/  LOP3.LUT R30, R30, 0xfffc, RZ, 0xc0, !PT ;  /* 0x0000fffc1e1e7812 */ /* 0x000fca00078ec0ff */
[----:B------:R-:W-:-:S05]  /*76c0*/  IMAD.MOV R30, RZ, RZ, -R30 ;  /* 0x000000ffff1e7224 */ /* 0x000fca00078e0a1e */
[----:B------:R-:W-:Y:S01]  /*76d0*/  PRMT R30, R30, 0x7710, RZ ;  /* 0x000077101e1e7816 */ /* 0x000fe200000000ff */
[----:B------:R-:W-:-:S04]  /*76e0*/  FADD R44, R43, R44 ;  /* 0x0000002c2b2c7221 */ /* 0x000fc80000000000 */
[----:B------:R-:W-:-:S05]  /*76f0*/  IMAD.IADD R13, R13, 0x1, R30 ;  /* 0x000000010d0d7824 */ /* 0x000fca00078e021e */
[----:B------:R-:W-:Y:S01]  /*7700*/  PRMT R47, R13, 0x9910, RZ ;  /* 0x000099100d2f7816 */ /* 0x000fe200000000ff */
[----:B------:R-:W-:Y:S01]  /*7710*/  FADD R13, R45, R46 ;  /* 0x0000002e2d0d7221 */ /* 0x000fe20000000000 */
[----:B------:R-:W-:Y:S02]  /*7720*/  @P1 FSEL R13, R44, R41, !P5 ;  /* 0x000000292c0d1208 */ /* 0x000fe40006800000 */
[----:B------:R-:W0:Y:S01]  /*7730*/  LDC.64 R44, c[0x0][0x220] ;  /* 0x00008800ff2c7b82 */ /* 0x000e220000000a00 */
[----:B------:R-:W-:-:S04]  /*7740*/  IMAD.MOV.U32 R32, RZ, RZ, RZ ;  /* 0x000000ffff207224 */ /* 0x000fc800078e00ff */
[----:B------:R-:W-:-:S05]  /*7750*/  IMAD.HI R30, R33, -0x7926fabb, R32 ;  /* 0x86d90545211e7827 */ /* 0x000fca00078e0220 */
[----:B------:R-:W-:-:S04]  /*7760*/  SHF.R.U32.HI R35, RZ, 0x1f, R30 ;  /* 0x0000001fff237819 */ /* 0x000fc8000001161e */
[----:B------:R-:W-:-:S05]  /*7770*/  LEA.HI.SX32 R35, R30, R35, 0xe ;  /* 0x000000231e237211 */ /* 0x000fca00078f72ff */
[----:B------:R-:W-:Y:S02]  /*7780*/  IMAD R30, R35, -0x79800, R33 ;  /* 0xfff86800231e7824 */ /* 0x000fe400078e0221 */
[----:B0-----:R-:W-:Y:S01]  /*7790*/  IMAD.WIDE R34, R5, 0x4, R44 ;  /* 0x0000000405227825 */ /* 0x001fe200078e022c */
[----:B------:R-:W-:-:S04]  /*77a0*/  SHF.R.S32.HI R5, RZ, 0x1f, R31 ;  /* 0x0000001fff057819 */ /* 0x000fc8000001141f */
[----:B------:R-:W-:Y:S01]  /*77b0*/  LEA.HI R5, R5, R31, RZ, 0xa ;  /* 0x0000001f05057211 */ /* 0x000fe200078f50ff */
[----:B------:R-:W-:-:S03]  /*77c0*/  IMAD R47, R47, 0x79800, R30 ;  /* 0x000798002f2f7824 */ /* 0x000fc600078e021e */
        /* <DEDUP_REMOVED lines=13> */
[----:B------:R-:W-:Y:S02]  /*78a0*/  IMAD.IADD R5, R5, 0x1, R30 ;  /* 0x0000000105057824 */ /* 0x000fe400078e021e */
[----:B------:R-:W0:Y:S01]  /*78b0*/  LDC.64 R30, c[0x0][0x228] ;  /* 0x00008a00ff1e7b82 */ /* 0x000e220000000a00 */
[----:B------:R-:W-:Y:S01]  /*78c0*/  ISETP.LT.AND P1, PT, R3, 0x79e540, !P5 ;  /* 0x0079e5400300780c */ /* 0x000fe20006f21270 */
[----:B------:R-:W-:-:S12]  /*78d0*/  IMAD.MOV.U32 R11, RZ, RZ, RZ ;  /* 0x000000ffff0b7224 */ /* 0x000fd800078e00ff */
[----:B------:R1:W4:Y:S02]  /*78e0*/  @P1 LDG.E.EL R11, desc[UR4][R34.64] ;  /* 0x00000004220b1981 */ /* 0x000324000c2e1900 */
[----:B-1----:R-:W-:Y:S01]  /*78f0*/  PRMT R35, R5, 0x9910, RZ ;  /* 0x0000991005237816 */ /* 0x002fe200000000ff */
[----:B------:R-:W-:-:S04]  /*7900*/  IMAD.MOV.U32 R5, RZ, RZ, RZ ;  /* 0x000000ffff057224 */ /* 0x000fc800078e00ff */
[----:B0-----:R-:W-:-:S05]  /*7910*/  IMAD.WIDE R34, R35, 0x4, R30 ;  /* 0x0000000423227825 */ /* 0x001fca00078e021e */
[----:B------:R0:W5:Y:S02]  /*7920*/  @P1 LDG.E.EL R5, desc[UR4][R34.64] ;  /* 0x0000000422051981 */ /* 0x000164000c2e1900 */
[----:B0-----:R-:W-:Y:S01]  /*7930*/  IMAD.WIDE R34, R47, 0x4, R44 ;  /* 0x000000042f227825 */ /* 0x001fe200078e022c */
[----:B----4-:R-:W-:Y:S02]  /*7940*/  SEL R11, R11, RZ, P1 ;  /* 0x000000ff0b0b7207 */ /* 0x010fe40000800000 */
[----:B-----5:R-:W-:-:S05]  /*7950*/  SEL R32, R5, RZ, P1 ;  /* 0x000000ff05207207 */ /* 0x020fca0000800000 */
[----:B------:R-:W-:Y:S01]  /*7960*/  FADD R32, R11, R32 ;  /* 0x000000200b207221 */ /* 0x000fe20000000000 */
[----:B------:R-:W-:-:S04]  /*7970*/  SHF.R.S32.HI R11, RZ, 0x1f, R33 ;  /* 0x0000001fff0b7819 */ /* 0x000fc80000011421 */
[----:B------:R-:W-:-:S04]  /*7980*/  LEA.HI R11, R11, R33, RZ, 0xa ;  /* 0x000000210b0b7211 */ /* 0x000fc800078f50ff */
[----:B------:R-:W-:Y:S02]  /*7990*/  SHF.R.U32.HI R11, RZ, 0xa, R11 ;  /* 0x0000000aff0b7819 */ /* 0x000fe4000001160b */
[----:B------:R-:W-:Y:S02]  /*79a0*/  @P4 FSEL R16, R32, R39, !P5 ;  /* 0x0000002720104208 */ /* 0x000fe40006800000 */
        /* <DEDUP_REMOVED lines=11> */
[----:B------:R-:W-:-:S03]  /*7a60*/  ISETP.LT.U32.AND P5, PT, R5, 0x1800, !P0 ;  /* 0x000018000500780c */ /* 0x000fc600047a1070 */
[----:B------:R-:W-:Y:S01]  /*7a70*/  IMAD.IADD R11, R11, 0x1, R32 ;  /* 0x000000010b0b7824 */ /* 0x000fe200078e0220 */
[----:B------:R-:W-:-:S04]  /*7a80*/  ISETP.GE.U32.AND P4, PT, R5, 0x1800, PT ;  /* 0x000018000500780c */ /* 0x000fc80003f86070 */
[----:B------:R-:W-:Y:S01]  /*7a90*/  PRMT R33, R11, 0x9910, RZ ;  /* 0x000099100b217816 */ /* 0x000fe200000000ff */
[----:B------:R-:W-:Y:S02]  /*7aa0*/  IMAD.MOV.U32 R5, RZ, RZ, RZ ;  /* 0x000000ffff057224 */ /* 0x000fe400078e00ff */
[----:B------:R-:W-:Y:S02]  /*7ab0*/  IMAD.MOV.U32 R11, RZ, RZ, RZ ;  /* 0x000000ffff0b7224 */ /* 0x000fe400078e00ff */
[----:B------:R-:W-:Y:S02]  /*7ac0*/  IMAD.WIDE R32, R33, 0x4, R30 ;  /* 0x0000000421207825 */ /* 0x000fe400078e021e */
[----:B------:R0:W4:Y:S04]  /*7ad0*/  @P5 LDG.E.EL R5, desc[UR4][R34.64] ;  /* 0x0000000422055981 */ /* 0x000128000c2e1900 */
[----:B------:R1:W5:Y:S01]  /*7ae0*/  @P5 LDG.E.EL R11, desc[UR4][R32.64] ;  /* 0x00000004200b5981 */ /* 0x000362000c2e1900 */
[----:B0-----:R-:W-:-:S02]  /*7af0*/  IMAD.MOV.U32 R34, RZ, RZ, RZ ;  /* 0x000000ffff227224 */ /* 0x001fc400078e00ff */
[----:B-1----:R-:W-:-:S04]  /*7b00*/  VIADD R33, R26, 0xffebc000 ;  /* 0xffebc0001a217836 */ /* 0x002fc80000000000 */
[----:B------:R-:W-:-:S04]  /*7b10*/  IMAD R35, R22, 0x79800, R33 ;  /* 0x0007980016237824 */ /* 0x000fc800078e0221 */
[----:B------:R-:W-:-:S05]  /*7b20*/  IMAD.HI R34, R35, -0x7926fabb, R34 ;  /* 0x86d9054523227827 */ /* 0x000fca00078e0222 */
[----:B------:R-:W-:-:S04]  /*7b30*/  SHF.R.U32.HI R35, RZ, 0x1f, R34 ;  /* 0x0000001fff237819 */ /* 0x000fc80000011622 */
[----:B------:R-:W-:-:S04]  /*7b40*/  LEA.HI.SX32 R35, R34, R35, 0xe ;  /* 0x0000002322237211 */ /* 0x000fc800078f72ff */
        /* <DEDUP_REMOVED lines=10> */
[----:B------:R-:W-:Y:S01]  /*7bf0*/  PRMT R26, R35, 0x9910, RZ ;  /* 0x00009910231a7816 */ /* 0x000fe200000000ff */
[----:B------:R-:W-:Y:S02]  /*7c00*/  VIADD R32, R25, 0xffffc000 ;  /* 0xffffc00019207836 */ /* 0x000fe40000000000 */
[----:B------:R-:W-:-:S04]  /*7c10*/  IMAD R39, R39, -0x79800, R33 ;  /* 0xfff8680027277824 */ /* 0x000fc800078e0221 */
[----:B------:R-:W-:Y:S01]  /*7c20*/  IMAD R35, R26, 0x79800, R39 ;  /* 0x000798001a237824 */ /* 0x000fe200078e0227 */
[C---:B------:R-:W-:Y:S01]  /*7c30*/  ISETP.GE.U32.AND P1, PT, R32.reuse, 0x1800, PT ;  /* 0x000018002000780c */ /* 0x040fe20003f26070 */
[----:B------:R-:W-:Y:S02]  /*7c40*/  IMAD.MOV.U32 R39, RZ, RZ, RZ ;  /* 0x000000ffff277224 */ /* 0x000fe400078e00ff */
[----:B------:R-:W-:Y:S01]  /*7c50*/  IMAD.WIDE R34, R35, 0x4, R44 ;  /* 0x0000000423227825 */ /* 0x000fe200078e022c */
[----:B----4-:R-:W-:Y:S02]  /*7c60*/  SEL R5, R5, RZ, P5 ;  /* 0x000000ff05057207 */ /* 0x010fe40002800000 */
[----:B-----5:R-:W-:Y:S02]  /*7c70*/  SEL R26, R11, RZ, P5 ;  /* 0x000000ff0b1a7207 */ /* 0x020fe40002800000 */
        /* <DEDUP_REMOVED lines=17> */
[----:B------:R-:W-:Y:S02]  /*7d90*/  IMAD.WIDE R32, R33, 0x4, R30 ;  /* 0x0000000421207825 */ /* 0x000fe400078e021e */
[----:B------:R0:W4:Y:S04]  /*7da0*/  @P5 LDG.E.EL R11, desc[UR4][R34.64] ;  /* 0x00000004220b5981 */ /* 0x000128000c2e1900 */
[----:B------:R1:W5:Y:S01]  /*7db0*/  @P5 LDG.E.EL R39, desc[UR4][R32.64] ;  /* 0x0000000420275981 */ /* 0x000362000c2e1900 */
[----:B0-----:R-:W-:Y:S02]  /*7dc0*/  IMAD.MOV.U32 R34, RZ, RZ, RZ ;  /* 0x000000ffff227224 */ /* 0x001fe400078e00ff */
        /* <DEDUP_REMOVED lines=16> */
[----:B------:R-:W-:-:S04]  /*7ed0*/  IMAD R41, R41, -0x79800, R33 ;  /* 0xfff8680029297824 */ /* 0x000fc800078e0221 */
[----:B------:R-:W-:Y:S02]  /*7ee0*/  IMAD R41, R22, 0x79800, R41 ;  /* 0x0007980016297824 */ /* 0x000fe400078e0229 */
[----:B------:R-:W-:Y:S01]  /*7ef0*/  FADD R26, R5, R26 ;  /* 0x0000001a051a7221 */ /* 0x000fe20000000000 */
[----:B------:R-:W-:Y:S02]  /*7f00*/  VIADD R5, R15, 0xffffc000 ;  /* 0xffffc0000f057836 */ /* 0x000fe40000000000 */
[----:B------:R-:W-:Y:S01]  /*7f10*/  IMAD.MOV.U32 R28, RZ, RZ, RZ ;  /* 0x000000ffff1c7224 */ /* 0x000fe200078e00ff */
[----:B----4-:R-:W-:Y:S02]  /*7f20*/  SEL R11, R11, RZ, P5 ;  /* 0x000000ff0b0b7207 */ /* 0x010fe40002800000 */
[----:B-----5:R-:W-:Y:S02]  /*7f30*/  SEL R22, R39, RZ, P5 ;  /* 0x000000ff27167207 */ /* 0x020fe40002800000 */
[----:B------:R-:W-:-:S03]  /*7f40*/  ISETP.GE.AND P5, PT, R24, 0x4000, PT ;  /* 0x000040001800780c */ /* 0x000fc60003fa6270 */
[----:B------:R-:W-:Y:S01]  /*7f50*/  FADD R22, R11, R22 ;  /* 0x000000160b167221 */ /* 0x000fe20000000000 */
[----:B------:R-:W-:-:S04]  /*7f60*/  SHF.R.S32.HI R11, RZ, 0x1f, R33 ;  /* 0x0000001fff0b7819 */ /* 0x000fc80000011421 */
[----:B------:R-:W-:-:S04]  /*7f70*/  LEA.HI R11, R11, R33, RZ, 0xa ;  /* 0x000000210b0b7211 */ /* 0x000fc800078f50ff */
[----:B------:R-:W-:-:S04]  /*7f80*/  SHF.R.U32.HI R11, RZ, 0xa, R11 ;  /* 0x0000000aff0b7819 */ /* 0x000fc8000001160b */
[----:B------:R-:W-:Y:S02]  /*7f90*/  PRMT R24, R11, 0x9910, RZ ;  /* 0x000099100b187816 */ /* 0x000fe400000000ff */
[----:B------:R-:W-:Y:S02]  /*7fa0*/  @P5 FSEL R17, R26, R27, !P4 ;  /* 0x0000001b1a115208 */ /* 0x000fe40006000000 */
[----:B------:R-:W-:Y:S01]  /*7fb0*/  ISETP.GE.AND P4, PT, R25, 0x4000, PT ;  /* 0x000040001900780c */ /* 0x000fe20003f86270 */
[----:B------:R-:W-:Y:S01]  /*7fc0*/  IMAD R25, R24, 0x436d, RZ ;  /* 0x0000436d18197824 */ /* 0x000fe200078e02ff */
[----:B------:R-:W-:-:S04]  /*7fd0*/  ISETP.LT.U32.AND P5, PT, R5, 0x1800, !P0 ;  /* 0x000018000500780c */ /* 0x000fc800047a1070 */
[----:B------:R-:W-:-:S04]  /*7fe0*/  SHF.R.S32.HI R24, RZ, 0x10, R25 ;  /* 0x00000010ff187819 */ /* 0x000fc80000011419 */
[----:B------:R-:W-:-:S03]  /*7ff0*/  LOP3.LUT R24, R24, 0xffff, RZ, 0xc0, !PT ;  /* 0x0000ffff18187812 */ /* 0x000fc600078ec0ff */
[----:B------:R-:W-:Y:S02]  /*8000*/  @P4 FSEL R18, R22, R23, !P1 ;  /* 0x0000001716124208 */ /* 0x000fe40004800000 */
[----:B------:R-:W-:Y:S01]  /*8010*/  ISETP.GE.U32.AND P1, PT, R5, 0x1800, PT ;  /* 0x000018000500780c */ /* 0x000fe20003f26070 */
[----:B------:R-:W-:Y:S01]  /*8020*/  IMAD.MOV.U32 R5, RZ, RZ, RZ ;  /* 0x000000ffff057224 */ /* 0x000fe200078e00ff */
[----:B------:R-:W-:Y:S01]  /*8030*/  SHF.R.U32.HI R24, RZ, 0xf, R24 ;  /* 0x0000000fff187819 */ /* 0x000fe20000011618 */
[----:B------:R-:W-:-:S03]  /*8040*/  IMAD.WIDE R22, R41, 0x4, R44 ;  /* 0x0000000429167825 */ /* 0x000fc600078e022c */
[----:B------:R-:W-:Y:S02]  /*8050*/  LEA.HI.SX32 R24, R25, R24, 0x9 ;  /* 0x0000001819187211 */ /* 0x000fe400078f4aff */
[----:B------:R0:W4:Y:S02]  /*8060*/  @P5 LDG.E.EL R5, desc[UR4][R22.64] ;  /* 0x0000000416055981 */ /* 0x000124000c2e1900 */
[----:B0-----:R-:W-:-:S05]  /*8070*/  PRMT R22, R24, 0x9910, RZ ;  /* 0x0000991018167816 */ /* 0x001fca00000000ff */
[----:B------:R-:W-:-:S04]  /*8080*/  IMAD R22, R22, 0x1e6, RZ ;  /* 0x000001e616167824 */ /* 0x000fc800078e02ff */
[----:B------:R-:W-:-:S05]  /*8090*/  IMAD.MOV R22, RZ, RZ, -R22 ;  /* 0x000000ffff167224 */ /* 0x000fca00078e0a16 */
[----:B------:R-:W-:-:S05]  /*80a0*/  PRMT R22, R22, 0x7710, RZ ;  /* 0x0000771016167816 */ /* 0x000fca00000000ff */
[----:B------:R-:W-:-:S05]  /*80b0*/  IMAD.IADD R11, R11, 0x1, R22 ;  /* 0x000000010b0b7824 */ /* 0x000fca00078e0216 */
[----:B------:R-:W-:-:S05]  /*80c0*/  PRMT R25, R11, 0x9910, RZ ;  /* 0x000099100b197816 */ /* 0x000fca00000000ff */
[----:B------:R-:W-:-:S05]  /*80d0*/  IMAD.WIDE R24, R25, 0x4, R30 ;  /* 0x0000000419187825 */ /* 0x000fca00078e021e */
[----:B------:R-:W5:Y:S01]  /*80e0*/  @P5 LDG.E.EL R28, desc[UR4][R24.64] ;  /* 0x00000004181c5981 */ /* 0x000f62000c2e1900 */
        /* <DEDUP_REMOVED lines=13> */
[----:B------:R-:W-:-:S04]  /*81c0*/  IMAD.HI R21, R23, -0x7926fabb, R22 ;  /* 0x86d9054517157827 */ /* 0x000fc800078e0216 */
[----:B------:R-:W-:Y:S01]  /*81d0*/  VIADD R10, R10, 0xffffc000 ;  /* 0xffffc0000a0a7836 */ /* 0x000fe20000000000 */
[----:B------:R-:W-:-:S04]  /*81e0*/  SHF.R.U32.HI R22, RZ, 0x1f, R21 ;  /* 0x0000001fff167819 */ /* 0x000fc80000011615 */
[----:B------:R-:W-:Y:S02]  /*81f0*/  LEA.HI.SX32 R22, R21, R22, 0xe ;  /* 0x0000001615167211 */ /* 0x000fe400078f72ff */
[----:B------:R-:W-:Y:S02]  /*8200*/  ISETP.GE.U32.AND P4, PT, R10, 0x1800, PT ;  /* 0x000018000a00780c */ /* 0x000fe40003f86070 */
[----:B------:R-:W-:Y:S01]  /*8210*/  PRMT R11, R11, 0x9910, RZ ;  /* 0x000099100b0b7816 */ /* 0x000fe200000000ff */
[----:B------:R-:W-:-:S04]  /*8220*/  IMAD R22, R22, -0x79800, R23 ;  /* 0xfff8680016167824 */ /* 0x000fc800078e0217 */
[----:B------:R-:W-:Y:S02]  /*8230*/  IMAD R11, R11, 0x79800, R22 ;  /* 0x000798000b0b7824 */ /* 0x000fe400078e0216 */
[----:B------:R-:W-:Y:S02]  /*8240*/  IMAD.MOV.U32 R22, RZ, RZ, RZ ;  /* 0x000000ffff167224 */ /* 0x000fe400078e00ff */
[----:B------:R-:W-:Y:S01]  /*8250*/  IMAD.WIDE R10, R11, 0x4, R44 ;  /* 0x000000040b0a7825 */ /* 0x000fe200078e022c */
[----:B----4-:R-:W-:Y:S02]  /*8260*/  SEL R5, R5, RZ, P5 ;  /* 0x000000ff05057207 */ /* 0x010fe40002800000 */
[----:B-----5:R-:W-:Y:S02]  /*8270*/  SEL R28, R28, RZ, P5 ;  /* 0x000000ff1c1c7207 */ /* 0x020fe40002800000 */
[----:B------:R-:W-:-:S03]  /*8280*/  ISETP.GE.AND P5, PT, R15, 0x4000, PT ;  /* 0x000040000f00780c */ /* 0x000fc60003fa6270 */
[----:B------:R-:W-:-:S10]  /*8290*/  FADD R5, R5, R28 ;  /* 0x0000001c05057221 */ /* 0x000fd40000000000 */
[----:B------:R-:W-:Y:S02]  /*82a0*/  @P5 FSEL R19, R5, R20, !P1 ;  /* 0x0000001405135208 */ /* 0x000fe40004800000 */
[----:B------:R-:W-:-:S04]  /*82b0*/  SHF.R.S32.HI R5, RZ, 0x1f, R23 ;  /* 0x0000001fff057819 */ /* 0x000fc80000011417 */
[----:B------:R-:W-:-:S04]  /*82c0*/  LEA.HI R5, R5, R23, RZ, 0xa ;  /* 0x0000001705057211 */ /* 0x000fc800078f50ff */
[----:B------:R-:W-:-:S04]  /*82d0*/  SHF.R.U32.HI R5, RZ, 0xa, R5 ;  /* 0x0000000aff057819 */ /* 0x000fc80000011605 */
[----:B------:R-:W-:-:S05]  /*82e0*/  PRMT R15, R5, 0x9910, RZ ;  /* 0x00009910050f7816 */ /* 0x000fca00000000ff */
[----:B------:R-:W-:Y:S01]  /*82f0*/  IMAD R20, R15, 0x436d, RZ ;  /* 0x0000436d0f147824 */ /* 0x000fe200078e02ff */
[----:B------:R-:W-:-:S04]  /*8300*/  ISETP.LT.AND P5, PT, R2, 0x79e540, !P4 ;  /* 0x0079e5400200780c */ /* 0x000fc800067a1270 */
[----:B------:R-:W-:-:S04]  /*8310*/  SHF.R.S32.HI R15, RZ, 0x10, R20 ;  /* 0x00000010ff0f7819 */ /* 0x000fc80000011414 */
[----:B------:R-:W-:-:S04]  /*8320*/  LOP3.LUT R15, R15, 0xffff, RZ, 0xc0, !PT ;  /* 0x0000ffff0f0f7812 */ /* 0x000fc800078ec0ff */
[----:B------:R-:W-:Y:S01]  /*8330*/  SHF.R.U32.HI R15, RZ, 0xf, R15 ;  /* 0x0000000fff0f7819 */ /* 0x000fe2000001160f */
[----:B------:R0:W4:Y:S03]  /*8340*/  @P5 LDG.E.EL R22, desc[UR4][R10.64] ;  /* 0x000000040a165981 */ /* 0x000126000c2e1900 */
[----:B------:R-:W-:-:S04]  /*8350*/  LEA.HI.SX32 R15, R20, R15, 0x9 ;  /* 0x0000000f140f7211 */ /* 0x000fc800078f4aff */
[----:B0-----:R-:W-:-:S05]  /*8360*/  PRMT R10, R15, 0x9910, RZ ;  /* 0x000099100f0a7816 */ /* 0x001fca00000000ff */
[----:B------:R-:W-:-:S04]  /*8370*/  IMAD R10, R10, 0x1e6, RZ ;  /* 0x000001e60a0a7824 */ /* 0x000fc800078e02ff */
[----:B------:R-:W-:-:S05]  /*8380*/  IMAD.MOV R10, RZ, RZ, -R10 ;  /* 0x000000ffff0a7224 */ /* 0x000fca00078e0a0a */
[----:B------:R-:W-:-:S05]  /*8390*/  PRMT R10, R10, 0x7710, RZ ;  /* 0x000077100a0a7816 */ /* 0x000fca00000000ff */
[----:B------:R-:W-:-:S05]  /*83a0*/  IMAD.IADD R5, R5, 0x1, R10 ;  /* 0x0000000105057824 */ /* 0x000fca00078e020a */
[----:B------:R-:W-:Y:S01]  /*83b0*/  PRMT R21, R5, 0x9910, RZ ;  /* 0x0000991005157816 */ /* 0x000fe200000000ff */
[----:B------:R-:W-:-:S04]  /*83c0*/  IMAD.MOV.U32 R11, RZ, RZ, RZ ;  /* 0x000000ffff0b7224 */ /* 0x000fc800078e00ff */
[----:B------:R-:W-:-:S05]  /*83d0*/  IMAD.WIDE R20, R21, 0x4, R30 ;  /* 0x0000000415147825 */ /* 0x000fca00078e021e */
[----:B------:R0:W5:Y:S01]  /*83e0*/  @P5 LDG.E.EL R11, desc[UR4][R20.64] ;  /* 0x00000004140b5981 */ /* 0x000162000c2e1900 */
[----:B------:R-:W-:-:S04]  /*83f0*/  SHF.R.S32.HI R10, RZ, 0x1f, R9 ;  /* 0x0000001fff0a7819 */ /* 0x000fc80000011409 */
[----:B------:R-:W-:-:S04]  /*8400*/  LEA.HI R10, R10, R9, RZ, 0xc ;  /* 0x000000090a0a7211 */ /* 0x000fc800078f60ff */
[----:B------:R-:W-:-:S04]  /*8410*/  SHF.R.U32.HI R10, RZ, 0xc, R10 ;  /* 0x0000000cff0a7819 */ /* 0x000fc8000001160a */
[----:B------:R-:W-:-:S05]  /*8420*/  PRMT R15, R10, 0x9910, RZ ;  /* 0x000099100a0f7816 */ /* 0x000fca00000000ff */
[----:B0-----:R-:W-:-:S05]  /*8430*/  IMAD R20, R15, 0x6523, RZ ;  /* 0x000065230f147824 */ /* 0x001fca00078e02ff */
[----:B------:R-:W-:-:S04]  /*8440*/  SHF.R.S32.HI R15, RZ, 0x10, R20 ;  /* 0x00000010ff0f7819 */ /* 0x000fc80000011414 */
[----:B------:R-:W-:-:S04]  /*8450*/  LOP3.LUT R15, R15, 0xffff, RZ, 0xc0, !PT ;  /* 0x0000ffff0f0f7812 */ /* 0x000fc800078ec0ff */
[----:B------:R-:W-:-:S04]  /*8460*/  SHF.R.U32.HI R15, RZ, 0xf, R15 ;  /* 0x0000000fff0f7819 */ /* 0x000fc8000001160f */
[----:B------:R-:W-:-:S04]  /*8470*/  LEA.HI.SX32 R15, R20, R15, 0x9 ;  /* 0x0000000f140f7211 */ /* 0x000fc800078f4aff */
[----:B------:R-:W-:-:S05]  /*8480*/  PRMT R15, R15, 0x9910, RZ ;  /* 0x000099100f0f7816 */ /* 0x000fca00000000ff */
[----:B------:R-:W-:-:S04]  /*8490*/  IMAD R15, R15, 0x144, RZ ;  /* 0x000001440f0f7824 */ /* 0x000fc800078e02ff */
[----:B------:R-:W-:Y:S01]  /*84a0*/  IMAD.MOV R15, RZ, RZ, -R15 ;  /* 0x000000ffff0f7224 */ /* 0x000fe200078e0a0f */
[----:B------:R-:W-:-:S04]  /*84b0*/  ISETP.GE.AND P1, PT, R6, 0x4000, PT ;  /* 0x000040000600780c */ /* 0x000fc80003f26270 */
[----:B------:R-:W-:-:S05]  /*84c0*/  PRMT R15, R15, 0x7710, RZ ;  /* 0x000077100f0f7816 */ /* 0x000fca00000000ff */
[----:B------:R-:W-:-:S05]  /*84d0*/  IMAD.IADD R10, R10, 0x1, R15 ;  /* 0x000000010a0a7824 */ /* 0x000fca00078e020f */
[----:B------:R-:W-:Y:S01]  /*84e0*/  PRMT R21, R10, 0x9910, RZ ;  /* 0x000099100a157816 */ /* 0x000fe200000000ff */
[----:B------:R-:W-:Y:S02]  /*84f0*/  IMAD.MOV.U32 R5, RZ, RZ, RZ ;  /* 0x000000ffff057224 */ /* 0x000fe400078e00ff */
[----:B------:R-:W-:Y:S02]  /*8500*/  IMAD.MOV.U32 R10, RZ, RZ, RZ ;  /* 0x000000ffff0a7224 */ /* 0x000fe400078e00ff */
[----:B------:R-:W-:-:S04]  /*8510*/  IMAD.WIDE R42, R42, 0x4, R58 ;  /* 0x000000042a2a7825 */ /* 0x000fc800078e023a */
[----:B------:R-:W-:-:S04]  /*8520*/  IMAD.WIDE R20, R21, 0x4, R60 ;  /* 0x0000000415147825 */ /* 0x000fc800078e023c */
[----:B------:R-:W-:-:S04]  /*8530*/  IMAD R15, R12, 0x144000, R8 ;  /* 0x001440000c0f7824 */ /* 0x000fc800078e0208 */
[----:B------:R-:W-:-:S05]  /*8540*/  IMAD.HI R15, R15, 0x1948b0fd, RZ ;  /* 0x1948b0fd0f0f7827 */ /* 0x000fca00078e02ff */
[----:B------:R-:W-:-:S04]  /*8550*/  SHF.R.U32.HI R24, RZ, 0x1f, R15 ;  /* 0x0000001fff187819 */ /* 0x000fc8000001160f */
[----:B------:R-:W-:-:S04]  /*8560*/  LEA.HI.SX32 R24, R15, R24, 0xf ;  /* 0x000000180f187211 */ /* 0x000fc800078f7aff */
[----:B------:R-:W-:-:S04]  /*8570*/  PRMT R15, R24, 0x9910, RZ ;  /* 0x00009910180f7816 */ /* 0x000fc800000000ff */
[----:B------:R-:W-:-:S04]  /*8580*/  SHF.R.S32.HI R15, RZ, 0xf, R15 ;  /* 0x0000000fff0f7819 */ /* 0x000fc8000001140f */
[----:B------:R-:W-:-:S04]  /*8590*/  LOP3.LUT R15, R15, 0xffff, RZ, 0xc0, !PT ;  /* 0x0000ffff0f0f7812 */ /* 0x000fc800078ec0ff */
[----:B------:R-:W-:-:S04]  /*85a0*/  LEA.HI R15, R15, R24, RZ, 0x12 ;  /* 0x000000180f0f7211 */ /* 0x000fc800078f90ff */
[----:B------:R-:W-:-:S05]  /*85b0*/  LOP3.LUT R15, R15, 0xfffc, RZ, 0xc0, !PT ;  /* 0x0000fffc0f0f7812 */ /* 0x000fca00078ec0ff */
[----:B------:R-:W-:Y:S01]  /*85c0*/  IMAD.MOV R15, RZ, RZ, -R15 ;  /* 0x000000ffff0f7224 */ /* 0x000fe200078e0a0f */
[----:B----4-:R-:W-:Y:S02]  /*85d0*/  SEL R22, R22, RZ, P5 ;  /* 0x000000ff16167207 */ /* 0x010fe40002800000 */
[----:B-----5:R-:W-:Y:S02]  /*85e0*/  SEL R11, R11, RZ, P5 ;  /* 0x000000ff0b0b7207 */ /* 0x020fe40002800000 */
[----:B------:R-:W-:-:S13]  /*85f0*/  ISETP.LT.AND P5, PT, R2, 0x79e540, !P1 ;  /* 0x0079e5400200780c */ /* 0x000fda0004fa1270 */
[----:B------:R-:W4:Y:S04]  /*8600*/  @P5 LDG.E.EL R5, desc[UR4][R42.64] ;  /* 0x000000042a055981 */ /* 0x000f28000c2e1900 */
[----:B------:R0:W5:Y:S01]  /*8610*/  @P5 LDG.E.EL R10, desc[UR4][R20.64] ;  /* 0x00000004140a5981 */ /* 0x000162000c2e1900 */
[----:B------:R-:W-:-:S05]  /*8620*/  PRMT R15, R15, 0x7710, RZ ;  /* 0x000077100f0f7816 */ /* 0x000fca00000000ff */
[----:B------:R-:W-:Y:S02]  /*8630*/  IMAD.IADD R24, R24, 0x1, R15 ;  /* 0x0000000118187824 */ /* 0x000fe400078e020f */
[----:B------:R-:W-:-:S05]  /*8640*/  IMAD.HI R15, R8, 0x1948b0fd, RZ ;  /* 0x1948b0fd080f7827 */ /* 0x000fca00078e02ff */
[----:B0-----:R-:W-:-:S04]  /*8650*/  SHF.R.U32.HI R20, RZ, 0x1f, R15 ;  /* 0x0000001fff147819 */ /* 0x001fc8000001160f */
[----:B------:R-:W-:Y:S02]  /*8660*/  LEA.HI.SX32 R21, R15, R20, 0xf ;  /* 0x000000140f157211 */ /* 0x000fe400078f7aff */
[----:B------:R-:W-:-:S03]  /*8670*/  PRMT R15, R24, 0x9910, RZ ;  /* 0x00009910180f7816 */ /* 0x000fc600000000ff */
[----:B------:R-:W-:-:S04]  /*8680*/  IMAD R20, R21, -0x144000, R8 ;  /* 0xffebc00015147824 */ /* 0x000fc800078e0208 */
[----:B------:R-:W-:Y:S01]  /*8690*/  IMAD R20, R15, 0x144000, R20 ;  /* 0x001440000f147824 */ /* 0x000fe200078e0214 */
        /* <DEDUP_REMOVED lines=14> */
[----:B------:R-:W-:-:S05]  /*8780*/  PRMT R15, R15, 0x9910, RZ ;  /* 0x000099100f0f7816 */ /* 0x000fca00000000ff */
[----:B------:R-:W-:-:S04]  /*8790*/  IMAD.WIDE R60, R15, 0x4, R60 ;  /* 0x000000040f3c7825 */ /* 0x000fc800078e023c */
[----:B------:R-:W-:Y:S02]  /*87a0*/  VIADD R15, R14, 0xffebc000 ;  /* 0xffebc0000e0f7836 */ /* 0x000fe40000000000 */
[----:B------:R-:W-:Y:S02]  /*87b0*/  IMAD.MOV.U32 R24, RZ, RZ, RZ ;  /* 0x000000ffff187224 */ /* 0x000fe400078e00ff */
[----:B------:R-:W-:Y:S02]  /*87c0*/  IMAD R25, R12, 0x79800, R15 ;  /* 0x000798000c197824 */ /* 0x000fe400078e020f */
[----:B------:R-:W-:Y:S02]  /*87d0*/  FADD R11, R22, R11 ;  /* 0x0000000b160b7221 */ /* 0x000fe40000000000 */
[----:B------:R-:W-:-:S03]  /*87e0*/  IMAD.HI R24, R25, -0x7926fabb, R24 ;  /* 0x86d9054519187827 */ /* 0x000fc600078e0218 */
[----:B------:R-:W-:Y:S02]  /*87f0*/  @P2 FSEL R4, R11, R38, !P4 ;  /* 0x000000260b042208 */ /* 0x000fe40006000000 */
[----:B------:R-:W-:-:S04]  /*8800*/  SHF.R.U32.HI R11, RZ, 0x1f, R24 ;  /* 0x0000001fff0b7819 */ /* 0x000fc80000011618 */
[----:B------:R-:W-:-:S04]  /*8810*/  LEA.HI.SX32 R11, R24, R11, 0xe ;  /* 0x0000000b180b7211 */ /* 0x000fc800078f72ff */
[----:B------:R-:W-:-:S04]  /*8820*/  LOP3.LUT R14, R11, 0xffff, RZ, 0xc0, !PT ;  /* 0x0000ffff0b0e7812 */ /* 0x000fc800078ec0ff */
[----:B------:R-:W-:-:S04]  /*8830*/  LEA.HI R14, R14, R11, RZ, 0x12 ;  /* 0x0000000b0e0e7211 */ /* 0x000fc800078f90ff */
[----:B------:R-:W-:Y:S02]  /*8840*/  LOP3.LUT R14, R14, 0xfffc, RZ, 0xc0, !PT ;  /* 0x0000fffc0e0e7812 */ /* 0x000fe400078ec0ff */
[----:B------:R-:W-:-:S03]  /*8850*/  ISETP.GE.AND P2, PT, R7, 0x4000, PT ;  /* 0x000040000700780c */ /* 0x000fc60003f46270 */
[----:B------:R-:W-:Y:S01]  /*8860*/  IMAD.MOV R14, RZ, RZ, -R14 ;  /* 0x000000ffff0e7224 */ /* 0x000fe200078e0a0e */
[----:B------:R-:W-:-:S04]  /*8870*/  ISETP.LT.AND P4, PT, R2, 0x79e540, !P2 ;  /* 0x0079e5400200780c */ /* 0x000fc80005781270 */
[----:B------:R-:W-:Y:S02]  /*8880*/  PRMT R14, R14, 0x7710, RZ ;  /* 0x000077100e0e7816 */ /* 0x000fe400000000ff */
[----:B------:R-:W-:-:S03]  /*8890*/  CS2R R22, SRZ ;  /* 0x0000000000167805 */ /* 0x000fc6000001ff00 */
[----:B------:R-:W-:Y:S02]  /*88a0*/  IMAD.IADD R11, R11, 0x1, R14 ;  /* 0x000000010b0b7824 */ /* 0x000fe400078e020e */
[----:B------:R-:W-:Y:S02]  /*88b0*/  IMAD.MOV.U32 R14, RZ, RZ, RZ ;  /* 0x000000ffff0e7224 */ /* 0x000fe400078e00ff */
[----:B------:R-:W-:Y:S01]  /*88c0*/  IMAD.WIDE R20, R20, 0x4, R58 ;  /* 0x0000000414147825 */ /* 0x000fe200078e023a */
[--C-:B------:R-:W-:Y:S01]  /*88d0*/  SHF.R.S32.HI R25, RZ, 0x1f, R15.reuse ;  /* 0x0000001fff197819 */ /* 0x100fe2000001140f */
[----:B------:R-:W5:Y:S02]  /*88e0*/  @P4 LDG.E.EL R23, desc[UR4][R60.64] ;  /* 0x000000043c174981 */ /* 0x000f64000c2e1900 */
[----:B------:R-:W-:Y:S02]  /*88f0*/  IMAD.HI R14, R15, -0x7926fabb, R14 ;  /* 0x86d905450f0e7827 */ /* 0x000fe400078e020e */
[----:B------:R0:W5:Y:S01]  /*8900*/  @P4 LDG.E.EL R22, desc[UR4][R20.64] ;  /* 0x0000000414164981 */ /* 0x000162000c2e1900 */
[----:B------:R-:W-:-:S02]  /*8910*/  LEA.HI R25, R25, R15, RZ, 0xa ;  /* 0x0000000f19197211 */ /* 0x000fc400078f50ff */
[----:B0-----:R-:W-:Y:S02]  /*8920*/  SHF.R.U32.HI R21, RZ, 0x1f, R14 ;  /* 0x0000001fff157819 */ /* 0x001fe4000001160e */
[----:B------:R-:W-:Y:S02]  /*8930*/  SHF.R.U32.HI R25, RZ, 0xa, R25 ;  /* 0x0000000aff197819 */ /* 0x000fe40000011619 */
[----:B------:R-:W-:Y:S02]  /*8940*/  LEA.HI.SX32 R21, R14, R21, 0xe ;  /* 0x000000150e157211 */ /* 0x000fe400078f72ff */
[----:B------:R-:W-:-:S03]  /*8950*/  PRMT R11, R11, 0x9910, RZ ;  /* 0x000099100b0b7816 */ /* 0x000fc600000000ff */
[----:B------:R-:W-:Y:S01]  /*8960*/  IMAD R14, R21, -0x79800, R15 ;  /* 0xfff86800150e7824 */ /* 0x000fe200078e020f */
[----:B------:R-:W-:Y:S01]  /*8970*/  PRMT R15, R25, 0x9910, RZ ;  /* 0x00009910190f7816 */ /* 0x000fe200000000ff */
[----:B------:R-:W-:Y:S01]  /*8980*/  VIADD R20, R0, 0xffffc000 ;  /* 0xffffc00000147836 */ /* 0x000fe20000000000 */
[----:B--2---:R-:W-:Y:S01]  /*8990*/  SEL R29, R29, RZ, P3 ;  /* 0x000000ff1d1d7207 */ /* 0x004fe20001800000 */
[----:B------:R-:W-:Y:S02]  /*89a0*/  IMAD R11, R11, 0x79800, R14 ;  /* 0x000798000b0b7824 */ /* 0x000fe400078e020e */
[----:B------:R-:W-:Y:S01]  /*89b0*/  IMAD R24, R15, 0x436d, RZ ;  /* 0x0000436d0f187824 */ /* 0x000fe200078e02ff */
[----:B---3--:R-:W-:Y:S02]  /*89c0*/  SEL R14, R37, RZ, P3 ;  /* 0x000000ff250e7207 */ /* 0x008fe40001800000 */
[----:B------:R-:W-:Y:S02]  /*89d0*/  ISETP.GE.U32.AND P3, PT, R20, 0x1800, PT ;  /* 0x000018001400780c */ /* 0x000fe40003f66070 */
[----:B------:R-:W-:-:S04]  /*89e0*/  SHF.R.S32.HI R15, RZ, 0x10, R24 ;  /* 0x00000010ff0f7819 */ /* 0x000fc80000011418 */
[----:B------:R-:W-:-:S04]  /*89f0*/  LOP3.LUT R15, R15, 0xffff, RZ, 0xc0, !PT ;  /* 0x0000ffff0f0f7812 */ /* 0x000fc800078ec0ff */
[----:B------:R-:W-:-:S04]  /*8a00*/  SHF.R.U32.HI R15, RZ, 0xf, R15 ;  /* 0x0000000fff0f7819 */ /* 0x000fc8000001160f */
[----:B------:R-:W-:Y:S01]  /*8a10*/  LEA.HI.SX32 R15, R24, R15, 0x9 ;  /* 0x0000000f180f7211 */ /* 0x000fe200078f4aff */
[----:B------:R-:W-:Y:S01]  /*8a20*/  IMAD.MOV.U32 R28, RZ, RZ, RZ ;  /* 0x000000ffff1c7224 */ /* 0x000fe200078e00ff */
[----:B----4-:R-:W-:Y:S02]  /*8a30*/  SEL R20, R5, RZ, P5 ;  /* 0x000000ff05147207 */ /* 0x010fe40002800000 */
[----:B-----5:R-:W-:Y:S02]  /*8a40*/  SEL R21, R10, RZ, P5 ;  /* 0x000000ff0a157207 */ /* 0x020fe40002800000 */
[----:B------:R-:W-:Y:S01]  /*8a50*/  ISETP.LT.AND P5, PT, R2, 0x79e540, !P3 ;  /* 0x0079e5400200780c */ /* 0x000fe20005fa1270 */
[----:B------:R-:W-:Y:S02]  /*8a60*/  IMAD.MOV.U32 R5, RZ, RZ, RZ ;  /* 0x000000ffff057224 */ /* 0x000fe400078e00ff */
[----:B------:R-:W-:-:S10]  /*8a70*/  IMAD.WIDE R10, R11, 0x4, R44 ;  /* 0x000000040b0a7825 */ /* 0x000fd400078e022c */
[----:B------:R0:W2:Y:S02]  /*8a80*/  @P5 LDG.E.EL R5, desc[UR4][R10.64] ;  /* 0x000000040a055981 */ /* 0x0000a4000c2e1900 */
[----:B0-----:R-:W-:-:S05]  /*8a90*/  PRMT R10, R15, 0x9910, RZ ;  /* 0x000099100f0a7816 */ /* 0x001fca00000000ff */
[----:B------:R-:W-:-:S04]  /*8aa0*/  IMAD R10, R10, 0x1e6, RZ ;  /* 0x000001e60a0a7824 */ /* 0x000fc800078e02ff */
[----:B------:R-:W-:-:S05]  /*8ab0*/  IMAD.MOV R10, RZ, RZ, -R10 ;  /* 0x000000ffff0a7224 */ /* 0x000fca00078e0a0a */
[----:B------:R-:W-:-:S05]  /*8ac0*/  PRMT R10, R10, 0x7710, RZ ;  /* 0x000077100a0a7816 */ /* 0x000fca00000000ff */
[----:B------:R-:W-:-:S05]  /*8ad0*/  IMAD.IADD R25, R25, 0x1, R10 ;  /* 0x0000000119197824 */ /* 0x000fca00078e020a */
[----:B------:R-:W-:-:S05]  /*8ae0*/  PRMT R25, R25, 0x9910, RZ ;  /* 0x0000991019197816 */ /* 0x000fca00000000ff */
[----:B------:R-:W-:-:S05]  /*8af0*/  IMAD.WIDE R24, R25, 0x4, R30 ;  /* 0x0000000419187825 */ /* 0x000fca00078e021e */
[----:B------:R0:W3:Y:S01]  /*8b00*/  @P5 LDG.E.EL R28, desc[UR4][R24.64] ;  /* 0x00000004181c5981 */ /* 0x0000e2000c2e1900 */
        /* <DEDUP_REMOVED lines=15> */
[----:B------:R-:W-:Y:S02]  /*8c00*/  LEA.HI.SX32 R15, R10, R15, 0xe ;  /* 0x0000000f0a0f7211 */ /* 0x000fe400078f72ff */
[----:B------:R-:W-:-:S03]  /*8c10*/  PRMT R9, R9, 0x9910, RZ ;  /* 0x0000991009097816 */ /* 0x000fc600000000ff */
[----:B------:R-:W-:-:S04]  /*8c20*/  IMAD R10, R15, -0x79800, R11 ;  /* 0xfff868000f0a7824 */ /* 0x000fc800078e020b */
[----:B------:R-:W-:-:S04]  /*8c30*/  IMAD R9, R9, 0x79800, R10 ;  /* 0x0007980009097824 */ /* 0x000fc800078e020a */
[----:B0-----:R-:W-:Y:S01]  /*8c40*/  IMAD.WIDE R24, R9, 0x4, R44 ;  /* 0x0000000409187825 */ /* 0x001fe200078e022c */
[----:B------:R-:W-:-:S04]  /*8c50*/  SHF.R.S32.HI R9, RZ, 0x1f, R11 ;  /* 0x0000001fff097819 */ /* 0x000fc8000001140b */
[----:B------:R-:W-:Y:S01]  /*8c60*/  LEA.HI R9, R9, R11, RZ, 0xa ;  /* 0x0000000b09097211 */ /* 0x000fe200078f50ff */
[----:B------:R-:W-:-:S03]  /*8c70*/  VIADD R6, R6, 0xffffc000 ;  /* 0xffffc00006067836 */ /* 0x000fc60000000000 */
[----:B------:R-:W-:Y:S02]  /*8c80*/  SHF.R.U32.HI R9, RZ, 0xa, R9 ;  /* 0x0000000aff097819 */ /* 0x000fe40000011609 */
[----:B------:R-:W-:Y:S02]  /*8c90*/  SEL R23, R23, RZ, P4 ;  /* 0x000000ff17177207 */ /* 0x000fe40002000000 */
[----:B------:R-:W-:Y:S02]  /*8ca0*/  SEL R22, R22, RZ, P4 ;  /* 0x000000ff16167207 */ /* 0x000fe40002000000 */
[----:B------:R-:W-:Y:S02]  /*8cb0*/  ISETP.GE.U32.AND P4, PT, R6, 0x1800, PT ;  /* 0x000018000600780c */ /* 0x000fe40003f86070 */
        /* <DEDUP_REMOVED lines=10> */
[----:B------:R-:W-:Y:S02]  /*8d60*/  IMAD.IADD R9, R9, 0x1, R6 ;  /* 0x0000000109097824 */ /* 0x000fe400078e0206 */
[----:B------:R-:W-:Y:S01]  /*8d70*/  IMAD.MOV.U32 R6, RZ, RZ, RZ ;  /* 0x000000ffff067224 */ /* 0x000fe200078e00ff */
[----:B--2---:R-:W-:Y:S01]  /*8d80*/  SEL R15, R5, RZ, P5 ;  /* 0x000000ff050f7207 */ /* 0x004fe20002800000 */
[----:B------:R-:W-:Y:S01]  /*8d90*/  IMAD.MOV.U32 R5, RZ, RZ, RZ ;  /* 0x000000ffff057224 */ /* 0x000fe200078e00ff */
[----:B---3--:R-:W-:Y:S02]  /*8da0*/  SEL R10, R28, RZ, P5 ;  /* 0x000000ff1c0a7207 */ /* 0x008fe40002800000 */
[----:B------:R-:W-:-:S13]  /*8db0*/  ISETP.LT.AND P5, PT, R2, 0x79e540, !P4 ;  /* 0x0079e5400200780c */ /* 0x000fda00067a1270 */
[----:B------:R0:W2:Y:S02]  /*8dc0*/  @P5 LDG.E.EL R5, desc[UR4][R24.64] ;  /* 0x0000000418055981 */ /* 0x0000a4000c2e1900 */
[----:B0-----:R-:W-:-:S05]  /*8dd0*/  PRMT R25, R9, 0x9910, RZ ;  /* 0x0000991009197816 */ /* 0x001fca00000000ff */
        /* <DEDUP_REMOVED lines=35> */
[----:B------:R-:W-:-:S03]  /*9010*/  VIADD R7, R7, 0xffffc000 ;  /* 0xffffc00007077836 */ /* 0x000fc60000000000 */
[----:B------:R-:W-:-:S05]  /*9020*/  PRMT R9, R8, 0x9910, RZ ;  /* 0x0000991008097816 */ /* 0x000fca00000000ff */
[----:B------:R-:W-:-:S04]  /*9030*/  IMAD.WIDE R30, R9, 0x4, R30 ;  /* 0x00000004091e7825 */ /* 0x000fc800078e021e */
[----:B------:R-:W-:Y:S01]  /*9040*/  IMAD.WIDE R44, R25, 0x4, R44 ;  /* 0x00000004192c7825 */ /* 0x000fe200078e022c */
[----:B--2---:R-:W-:-:S03]  /*9050*/  SEL R9, R5, RZ, P5 ;  /* 0x000000ff05097207 */ /* 0x004fc60002800000 */
[----:B------:R-:W-:Y:S01]  /*9060*/  IMAD.MOV.U32 R5, RZ, RZ, RZ ;  /* 0x000000ffff057224 */ /* 0x000fe200078e00ff */
[----:B---3--:R-:W-:Y:S02]  /*9070*/  SEL R12, R6, RZ, P5 ;  /* 0x000000ff060c7207 */ /* 0x008fe40002800000 */
[----:B------:R-:W-:-:S04]  /*9080*/  ISETP.GE.U32.AND P5, PT, R7, 0x1800, PT ;  /* 0x000018000700780c */ /* 0x000fc80003fa6070 */
[----:B------:R-:W-:Y:S01]  /*9090*/  ISETP.LT.AND P6, PT, R2, 0x79e540, !P5 ;  /* 0x0079e5400200780c */ /* 0x000fe20006fc1270 */
[----:B------:R-:W-:-:S12]  /*90a0*/  IMAD.MOV.U32 R6, RZ, RZ, RZ ;  /* 0x000000ffff067224 */ /* 0x000fd800078e00ff */
[----:B------:R-:W2:Y:S04]  /*90b0*/  @P6 LDG.E.EL R5, desc[UR4][R44.64] ;  /* 0x000000042c056981 */ /* 0x000ea8000c2e1900 */
[----:B------:R-:W3:Y:S01]  /*90c0*/  @P6 LDG.E.EL R6, desc[UR4][R30.64] ;  /* 0x000000041e066981 */ /* 0x000ee2000c2e1900 */
[----:B------:R-:W-:Y:S01]  /*90d0*/  FADD R15, R15, R10 ;  /* 0x0000000a0f0f7221 */ /* 0x000fe20000000000 */
[----:B------:R-:W-:Y:S01]  /*90e0*/  FADD R7, R22, R23 ;  /* 0x0000001716077221 */ /* 0x000fe20000000000 */
[----:B--2---:R-:W-:Y:S02]  /*90f0*/  SEL R11, R5, RZ, P6 ;  /* 0x000000ff050b7207 */ /* 0x004fe40003000000 */
[----:B---3--:R-:W-:Y:S01]  /*9100*/  SEL R8, R6, RZ, P6 ;  /* 0x000000ff06087207 */ /* 0x008fe20003000000 */
[----:B------:R-:W-:Y:S01]  /*9110*/  FADD R6, R20, R21 ;  /* 0x0000001514067221 */ /* 0x000fe20000000000 */
[----:B------:R-:W-:-:S03]  /*9120*/  FADD R21, R9, R12 ;  /* 0x0000000c09157221 */ /* 0x000fc60000000000 */
[----:B------:R-:W-:Y:S02]  /*9130*/  FADD R10, R11, R8 ;  /* 0x000000080b0a7221 */ /* 0x000fe40000000000 */
[----:B------:R-:W0:Y:S01]  /*9140*/  LDC.64 R8, c[0x0][0x270] ;  /* 0x00009c00ff087b82 */ /* 0x000e220000000a00 */
[----:B------:R-:W-:Y:S01]  /*9150*/  ISETP.GE.AND P6, PT, R0, 0x4000, PT ;  /* 0x000040000000780c */ /* 0x000fe20003fc6270 */
[----:B------:R-:W-:Y:S01]  /*9160*/  FADD R5, R29, R14 ;  /* 0x0000000e1d057221 */ /* 0x000fe20000000000 */
[----:B------:R-:W-:Y:S01]  /*9170*/  @P1 FSEL R6, R21, R36, !P4 ;  /* 0x0000002415061208 */ /* 0x000fe20006000000 */
[----:B0-----:R-:W-:-:S05]  /*9180*/  IMAD.WIDE R8, R3, 0x4, R8 ;  /* 0x0000000403087825 */ /* 0x001fca00078e0208 */
[----:B------:R0:W-:Y:S01]  /*9190*/  @!P0 STG.E.128 desc[UR4][R8.64], R16 ;  /* 0x0000001008008986 */ /* 0x0001e2000c101d04 */
[----:B------:R-:W-:-:S04]  /*91a0*/  ISETP.GE.AND P0, PT, R2, 0x79e540, PT ;  /* 0x0079e5400200780c */ /* 0x000fc80003f06270 */
[----:B------:R-:W-:Y:S02]  /*91b0*/  @P6 FSEL R5, R15, R40, !P3 ;  /* 0x000000280f056208 */ /* 0x000fe40005800000 */
[----:B------:R-:W-:-:S07]  /*91c0*/  @P2 FSEL R7, R10, R13, !P5 ;  /* 0x0000000d0a072208 */ /* 0x000fce0006800000 */
[----:B0-----:R-:W-:Y:S05]  /*91d0*/  @P0 EXIT ;  /* 0x000000000000094d */ /* 0x001fea0003800000 */
[----:B------:R-:W-:Y:S01]  /*91e0*/  STG.E.128 desc[UR4][R8.64+0x800], R4 ;  /* 0x0008000408007986 */ /* 0x000fe2000c101d04 */
[----:B------:R-:W-:Y:S05]  /*91f0*/  EXIT ;  /* 0x000000000000794d */ /* 0x000fea0003800000 */
.L_x_0:
[----:B------:R-:W-:-:S00]  /*9200*/  BRA `(.L_x_0) ;  /* 0xfffffffc00fc7947 */ /* 0x000fc0000383ffff */
[----:B------:R-:W-:-:S00]  /*9210*/  NOP ;  /* 0x0000000000007918 */ /* 0x000fc00000000000 */
        /* <DEDUP_REMOVED lines=14> */
.L_x_1:


//--------------------- .nv.constant0.triton_poi_fused_cat_20 --------------------------
	.section	.nv.constant0.triton_poi_fused_cat_20,"a",@progbits
	.sectionflags	@""
	.align	4
.nv.constant0.triton_poi_fused_cat_20:
	.zero		636
